//
// Generated by NVIDIA NVVM Compiler
//
// Compiler Build ID: CL-36424714
// Cuda compilation tools, release 13.0, V13.0.88
// Based on NVVM 20.0.0
//

.version 9.0
.target sm_100
.address_size 64

	// .globl	_Z22tensorMatrixMultKernelPKfS0_Pfmmmm

.visible .entry _Z22tensorMatrixMultKernelPKfS0_Pfmmmm(
	.param .u64 .ptr .align 1 _Z22tensorMatrixMultKernelPKfS0_Pfmmmm_param_0,
	.param .u64 .ptr .align 1 _Z22tensorMatrixMultKernelPKfS0_Pfmmmm_param_1,
	.param .u64 .ptr .align 1 _Z22tensorMatrixMultKernelPKfS0_Pfmmmm_param_2,
	.param .u64 _Z22tensorMatrixMultKernelPKfS0_Pfmmmm_param_3,
	.param .u64 _Z22tensorMatrixMultKernelPKfS0_Pfmmmm_param_4,
	.param .u64 _Z22tensorMatrixMultKernelPKfS0_Pfmmmm_param_5,
	.param .u64 _Z22tensorMatrixMultKernelPKfS0_Pfmmmm_param_6
)
{
	.reg .pred 	%p<50>;
	.reg .b32 	%r<15>;
	.reg .b32 	%f<258>;
	.reg .b64 	%rd<122>;

	ld.param.u64 	%rd55, [_Z22tensorMatrixMultKernelPKfS0_Pfmmmm_param_0];
	ld.param.u64 	%rd56, [_Z22tensorMatrixMultKernelPKfS0_Pfmmmm_param_1];
	ld.param.u64 	%rd51, [_Z22tensorMatrixMultKernelPKfS0_Pfmmmm_param_2];
	ld.param.u64 	%rd57, [_Z22tensorMatrixMultKernelPKfS0_Pfmmmm_param_3];
	ld.param.u64 	%rd52, [_Z22tensorMatrixMultKernelPKfS0_Pfmmmm_param_4];
	ld.param.u64 	%rd53, [_Z22tensorMatrixMultKernelPKfS0_Pfmmmm_param_5];
	ld.param.u64 	%rd54, [_Z22tensorMatrixMultKernelPKfS0_Pfmmmm_param_6];
	cvta.to.global.u64 	%rd1, %rd56;
	cvta.to.global.u64 	%rd2, %rd55;
	mov.u32 	%r1, %ctaid.x;
	mov.u32 	%r2, %ntid.x;
	mul.wide.u32 	%rd58, %r1, %r2;
	mov.u32 	%r3, %tid.x;
	cvt.u64.u32 	%rd59, %r3;
	add.s64 	%rd3, %rd58, %rd59;
	mul.lo.s64 	%rd60, %rd52, %rd57;
	add.s64 	%rd61, %rd54, 3;
	shr.u64 	%rd4, %rd61, 2;
	mul.lo.s64 	%rd62, %rd60, %rd4;
	setp.ge.u64 	%p1, %rd3, %rd62;
	@%p1 bra 	$L__BB0_93;
	mul.lo.s64 	%rd5, %rd4, %rd52;
	or.b64  	%rd63, %rd3, %rd5;
	and.b64  	%rd64, %rd63, -4294967296;
	setp.ne.s64 	%p2, %rd64, 0;
	@%p2 bra 	$L__BB0_3;
	cvt.u32.u64 	%r4, %rd5;
	cvt.u32.u64 	%r5, %rd3;
	div.u32 	%r6, %r5, %r4;
	cvt.u64.u32 	%rd114, %r6;
	bra.uni 	$L__BB0_4;
$L__BB0_3:
	div.u64 	%rd114, %rd3, %rd5;
$L__BB0_4:
	or.b64  	%rd65, %rd3, %rd4;
	and.b64  	%rd66, %rd65, -4294967296;
	setp.ne.s64 	%p3, %rd66, 0;
	@%p3 bra 	$L__BB0_6;
	cvt.u32.u64 	%r7, %rd4;
	cvt.u32.u64 	%r8, %rd3;
	div.u32 	%r9, %r8, %r7;
	mul.lo.s32 	%r10, %r9, %r7;
	sub.s32 	%r11, %r8, %r10;
	cvt.u64.u32 	%rd115, %r9;
	cvt.u64.u32 	%rd116, %r11;
	bra.uni 	$L__BB0_7;
$L__BB0_6:
	div.u64 	%rd115, %rd3, %rd4;
	mul.lo.s64 	%rd67, %rd115, %rd4;
	sub.s64 	%rd116, %rd3, %rd67;
$L__BB0_7:
	or.b64  	%rd68, %rd115, %rd52;
	and.b64  	%rd69, %rd68, -4294967296;
	setp.ne.s64 	%p4, %rd69, 0;
	@%p4 bra 	$L__BB0_9;
	cvt.u32.u64 	%r12, %rd52;
	cvt.u32.u64 	%r13, %rd115;
	rem.u32 	%r14, %r13, %r12;
	cvt.u64.u32 	%rd117, %r14;
	bra.uni 	$L__BB0_10;
$L__BB0_9:
	rem.u64 	%rd117, %rd115, %rd52;
$L__BB0_10:
	shl.b64 	%rd18, %rd116, 2;
	mad.lo.s64 	%rd70, %rd114, %rd52, %rd117;
	mul.lo.s64 	%rd19, %rd70, %rd53;
	mul.lo.s64 	%rd20, %rd70, %rd54;
	add.s64 	%rd21, %rd53, -3;
	setp.eq.s64 	%p5, %rd21, 0;
	mov.f32 	%f196, 0f00000000;
	mov.f32 	%f195, %f196;
	mov.f32 	%f201, %f196;
	mov.f32 	%f193, %f196;
	@%p5 bra 	$L__BB0_21;
	mov.f32 	%f193, 0f00000000;
	mov.b64 	%rd118, 0;
	mov.f32 	%f201, %f193;
	mov.f32 	%f195, %f193;
	mov.f32 	%f196, %f193;
$L__BB0_12:
	add.s64 	%rd72, %rd18, 3;
	setp.ge.u64 	%p6, %rd72, %rd54;
	add.s64 	%rd73, %rd118, %rd19;
	shl.b64 	%rd74, %rd73, 2;
	add.s64 	%rd75, %rd2, %rd74;
	ld.global.v4.f32 	{%f5, %f6, %f7, %f8}, [%rd75];
	mad.lo.s64 	%rd23, %rd118, %rd54, %rd18;
	@%p6 bra 	$L__BB0_14;
	shl.b64 	%rd80, %rd23, 2;
	add.s64 	%rd81, %rd1, %rd80;
	ld.global.v4.f32 	{%f135, %f136, %f137, %f138}, [%rd81];
	fma.rn.f32 	%f139, %f5, %f135, %f196;
	fma.rn.f32 	%f140, %f5, %f136, %f195;
	fma.rn.f32 	%f141, %f5, %f137, %f201;
	fma.rn.f32 	%f142, %f5, %f138, %f193;
	shl.b64 	%rd82, %rd54, 2;
	add.s64 	%rd83, %rd81, %rd82;
	ld.global.v4.f32 	{%f143, %f144, %f145, %f146}, [%rd83];
	fma.rn.f32 	%f147, %f6, %f143, %f139;
	fma.rn.f32 	%f148, %f6, %f144, %f140;
	fma.rn.f32 	%f149, %f6, %f145, %f141;
	fma.rn.f32 	%f150, %f6, %f146, %f142;
	add.s64 	%rd84, %rd83, %rd82;
	ld.global.v4.f32 	{%f151, %f152, %f153, %f154}, [%rd84];
	fma.rn.f32 	%f155, %f7, %f151, %f147;
	fma.rn.f32 	%f156, %f7, %f152, %f148;
	fma.rn.f32 	%f157, %f7, %f153, %f149;
	fma.rn.f32 	%f158, %f7, %f154, %f150;
	add.s64 	%rd85, %rd84, %rd82;
	ld.global.v4.f32 	{%f159, %f160, %f161, %f162}, [%rd85];
	fma.rn.f32 	%f196, %f8, %f159, %f155;
	fma.rn.f32 	%f195, %f8, %f160, %f156;
	fma.rn.f32 	%f201, %f8, %f161, %f157;
	fma.rn.f32 	%f193, %f8, %f162, %f158;
	bra.uni 	$L__BB0_20;
$L__BB0_14:
	setp.ge.u64 	%p7, %rd18, %rd54;
	shl.b64 	%rd76, %rd23, 2;
	add.s64 	%rd24, %rd1, %rd76;
	shl.b64 	%rd77, %rd54, 2;
	add.s64 	%rd25, %rd24, %rd77;
	add.s64 	%rd26, %rd25, %rd77;
	add.s64 	%rd27, %rd26, %rd77;
	@%p7 bra 	$L__BB0_16;
	ld.global.f32 	%f114, [%rd24];
	fma.rn.f32 	%f115, %f5, %f114, %f196;
	ld.global.f32 	%f116, [%rd25];
	fma.rn.f32 	%f117, %f6, %f116, %f115;
	ld.global.f32 	%f118, [%rd26];
	fma.rn.f32 	%f119, %f7, %f118, %f117;
	ld.global.f32 	%f120, [%rd27];
	fma.rn.f32 	%f196, %f8, %f120, %f119;
$L__BB0_16:
	add.s64 	%rd78, %rd18, 1;
	setp.ge.u64 	%p8, %rd78, %rd54;
	@%p8 bra 	$L__BB0_18;
	ld.global.f32 	%f121, [%rd24+4];
	fma.rn.f32 	%f122, %f5, %f121, %f195;
	ld.global.f32 	%f123, [%rd25+4];
	fma.rn.f32 	%f124, %f6, %f123, %f122;
	ld.global.f32 	%f125, [%rd26+4];
	fma.rn.f32 	%f126, %f7, %f125, %f124;
	ld.global.f32 	%f127, [%rd27+4];
	fma.rn.f32 	%f195, %f8, %f127, %f126;
$L__BB0_18:
	add.s64 	%rd79, %rd18, 2;
	setp.ge.u64 	%p9, %rd79, %rd54;
	@%p9 bra 	$L__BB0_20;
	ld.global.f32 	%f128, [%rd24+8];
	fma.rn.f32 	%f129, %f5, %f128, %f201;
	ld.global.f32 	%f130, [%rd25+8];
	fma.rn.f32 	%f131, %f6, %f130, %f129;
	ld.global.f32 	%f132, [%rd26+8];
	fma.rn.f32 	%f133, %f7, %f132, %f131;
	ld.global.f32 	%f134, [%rd27+8];
	fma.rn.f32 	%f201, %f8, %f134, %f133;
$L__BB0_20:
	add.s64 	%rd118, %rd118, 4;
	setp.lt.u64 	%p10, %rd118, %rd21;
	@%p10 bra 	$L__BB0_12;
$L__BB0_21:
	and.b64  	%rd120, %rd53, -4;
	setp.eq.s64 	%p11, %rd120, %rd53;
	@%p11 bra 	$L__BB0_85;
	add.s64 	%rd30, %rd18, 1;
	add.s64 	%rd31, %rd18, 2;
	add.s64 	%rd32, %rd18, 3;
	add.s64 	%rd86, %rd120, 1;
	max.u64 	%rd33, %rd53, %rd86;
	and.b64  	%rd34, %rd33, 3;
	sub.s64 	%rd87, %rd120, %rd33;
	setp.gt.u64 	%p12, %rd87, -4;
	@%p12 bra 	$L__BB0_57;
	and.b64  	%rd88, %rd33, -4;
	neg.s64 	%rd35, %rd88;
$L__BB0_24:
	.pragma "nounroll";
	setp.ge.u64 	%p13, %rd18, %rd54;
	add.s64 	%rd89, %rd120, %rd19;
	shl.b64 	%rd90, %rd89, 2;
	add.s64 	%rd37, %rd2, %rd90;
	ld.global.f32 	%f30, [%rd37];
	mad.lo.s64 	%rd91, %rd120, %rd54, %rd18;
	shl.b64 	%rd92, %rd91, 2;
	add.s64 	%rd38, %rd1, %rd92;
	@%p13 bra 	$L__BB0_26;
	ld.global.f32 	%f164, [%rd38];
	fma.rn.f32 	%f196, %f30, %f164, %f196;
$L__BB0_26:
	setp.ge.u64 	%p14, %rd30, %rd54;
	@%p14 bra 	$L__BB0_28;
	ld.global.f32 	%f165, [%rd38+4];
	fma.rn.f32 	%f195, %f30, %f165, %f195;
$L__BB0_28:
	setp.ge.u64 	%p15, %rd31, %rd54;
	@%p15 bra 	$L__BB0_30;
	ld.global.f32 	%f166, [%rd38+8];
	fma.rn.f32 	%f201, %f30, %f166, %f201;
$L__BB0_30:
	setp.ge.u64 	%p16, %rd32, %rd54;
	@%p16 bra 	$L__BB0_32;
	ld.global.f32 	%f167, [%rd38+12];
	fma.rn.f32 	%f193, %f30, %f167, %f193;
$L__BB0_32:
	ld.global.f32 	%f39, [%rd37+4];
	shl.b64 	%rd93, %rd54, 2;
	add.s64 	%rd39, %rd38, %rd93;
	@%p13 bra 	$L__BB0_34;
	ld.global.f32 	%f168, [%rd39];
	fma.rn.f32 	%f196, %f39, %f168, %f196;
$L__BB0_34:
	@%p14 bra 	$L__BB0_36;
	ld.global.f32 	%f169, [%rd39+4];
	fma.rn.f32 	%f195, %f39, %f169, %f195;
$L__BB0_36:
	@%p15 bra 	$L__BB0_38;
	ld.global.f32 	%f170, [%rd39+8];
	fma.rn.f32 	%f201, %f39, %f170, %f201;
$L__BB0_38:
	@%p16 bra 	$L__BB0_40;
	ld.global.f32 	%f171, [%rd39+12];
	fma.rn.f32 	%f193, %f39, %f171, %f193;
$L__BB0_40:
	ld.global.f32 	%f48, [%rd37+8];
	shl.b64 	%rd94, %rd54, 2;
	add.s64 	%rd40, %rd39, %rd94;
	@%p13 bra 	$L__BB0_42;
	ld.global.f32 	%f172, [%rd40];
	fma.rn.f32 	%f196, %f48, %f172, %f196;
$L__BB0_42:
	@%p14 bra 	$L__BB0_44;
	ld.global.f32 	%f173, [%rd40+4];
	fma.rn.f32 	%f195, %f48, %f173, %f195;
$L__BB0_44:
	@%p15 bra 	$L__BB0_46;
	ld.global.f32 	%f174, [%rd40+8];
	fma.rn.f32 	%f201, %f48, %f174, %f201;
$L__BB0_46:
	@%p16 bra 	$L__BB0_48;
	ld.global.f32 	%f175, [%rd40+12];
	fma.rn.f32 	%f193, %f48, %f175, %f193;
$L__BB0_48:
	ld.global.f32 	%f57, [%rd37+12];
	shl.b64 	%rd95, %rd54, 2;
	add.s64 	%rd41, %rd40, %rd95;
	@%p13 bra 	$L__BB0_50;
	ld.global.f32 	%f176, [%rd41];
	fma.rn.f32 	%f196, %f57, %f176, %f196;
$L__BB0_50:
	@%p14 bra 	$L__BB0_52;
	ld.global.f32 	%f177, [%rd41+4];
	fma.rn.f32 	%f195, %f57, %f177, %f195;
$L__BB0_52:
	@%p15 bra 	$L__BB0_54;
	ld.global.f32 	%f178, [%rd41+8];
	fma.rn.f32 	%f201, %f57, %f178, %f201;
$L__BB0_54:
	@%p16 bra 	$L__BB0_56;
	ld.global.f32 	%f179, [%rd41+12];
	fma.rn.f32 	%f193, %f57, %f179, %f193;
$L__BB0_56:
	add.s64 	%rd120, %rd120, 4;
	add.s64 	%rd96, %rd35, %rd120;
	setp.ne.s64 	%p29, %rd96, 0;
	@%p29 bra 	$L__BB0_24;
$L__BB0_57:
	setp.eq.s64 	%p30, %rd34, 0;
	@%p30 bra 	$L__BB0_85;
	setp.eq.s64 	%p31, %rd34, 1;
	@%p31 bra 	$L__BB0_76;
	setp.ge.u64 	%p32, %rd18, %rd54;
	add.s64 	%rd97, %rd120, %rd19;
	shl.b64 	%rd98, %rd97, 2;
	add.s64 	%rd44, %rd2, %rd98;
	ld.global.f32 	%f74, [%rd44];
	mad.lo.s64 	%rd99, %rd120, %rd54, %rd18;
	shl.b64 	%rd100, %rd99, 2;
	add.s64 	%rd45, %rd1, %rd100;
	@%p32 bra 	$L__BB0_61;
	ld.global.f32 	%f181, [%rd45];
	fma.rn.f32 	%f196, %f74, %f181, %f196;
$L__BB0_61:
	setp.ge.u64 	%p33, %rd30, %rd54;
	@%p33 bra 	$L__BB0_63;
	ld.global.f32 	%f182, [%rd45+4];
	fma.rn.f32 	%f195, %f74, %f182, %f195;
$L__BB0_63:
	setp.ge.u64 	%p34, %rd31, %rd54;
	@%p34 bra 	$L__BB0_65;
	ld.global.f32 	%f183, [%rd45+8];
	fma.rn.f32 	%f201, %f74, %f183, %f201;
$L__BB0_65:
	setp.ge.u64 	%p35, %rd32, %rd54;
	@%p35 bra 	$L__BB0_67;
	ld.global.f32 	%f184, [%rd45+12];
	fma.rn.f32 	%f193, %f74, %f184, %f193;
$L__BB0_67:
	ld.global.f32 	%f83, [%rd44+4];
	shl.b64 	%rd101, %rd54, 2;
	add.s64 	%rd46, %rd45, %rd101;
	@%p32 bra 	$L__BB0_69;
	ld.global.f32 	%f185, [%rd46];
	fma.rn.f32 	%f196, %f83, %f185, %f196;
$L__BB0_69:
	@%p33 bra 	$L__BB0_71;
	ld.global.f32 	%f186, [%rd46+4];
	fma.rn.f32 	%f195, %f83, %f186, %f195;
$L__BB0_71:
	@%p34 bra 	$L__BB0_73;
	ld.global.f32 	%f187, [%rd46+8];
	fma.rn.f32 	%f201, %f83, %f187, %f201;
$L__BB0_73:
	@%p35 bra 	$L__BB0_75;
	ld.global.f32 	%f188, [%rd46+12];
	fma.rn.f32 	%f193, %f83, %f188, %f193;
$L__BB0_75:
	add.s64 	%rd120, %rd120, 2;
$L__BB0_76:
	and.b64  	%rd102, %rd33, 1;
	setp.eq.b64 	%p40, %rd102, 1;
	not.pred 	%p41, %p40;
	@%p41 bra 	$L__BB0_85;
	setp.ge.u64 	%p42, %rd18, %rd54;
	add.s64 	%rd103, %rd120, %rd19;
	shl.b64 	%rd104, %rd103, 2;
	add.s64 	%rd105, %rd2, %rd104;
	ld.global.f32 	%f100, [%rd105];
	mad.lo.s64 	%rd106, %rd120, %rd54, %rd18;
	shl.b64 	%rd107, %rd106, 2;
	add.s64 	%rd49, %rd1, %rd107;
	@%p42 bra 	$L__BB0_79;
	ld.global.f32 	%f189, [%rd49];
	fma.rn.f32 	%f196, %f100, %f189, %f196;
$L__BB0_79:
	setp.ge.u64 	%p43, %rd30, %rd54;
	@%p43 bra 	$L__BB0_81;
	ld.global.f32 	%f190, [%rd49+4];
	fma.rn.f32 	%f195, %f100, %f190, %f195;
$L__BB0_81:
	setp.ge.u64 	%p44, %rd31, %rd54;
	@%p44 bra 	$L__BB0_83;
	ld.global.f32 	%f191, [%rd49+8];
	fma.rn.f32 	%f201, %f100, %f191, %f201;
$L__BB0_83:
	setp.ge.u64 	%p45, %rd32, %rd54;
	@%p45 bra 	$L__BB0_85;
	ld.global.f32 	%f192, [%rd49+12];
	fma.rn.f32 	%f193, %f100, %f192, %f193;
$L__BB0_85:
	setp.ge.u64 	%p46, %rd18, %rd54;
	cvta.to.global.u64 	%rd108, %rd51;
	add.s64 	%rd109, %rd20, %rd18;
	shl.b64 	%rd110, %rd109, 2;
	add.s64 	%rd50, %rd108, %rd110;
	@%p46 bra 	$L__BB0_87;
	st.global.f32 	[%rd50], %f196;
$L__BB0_87:
	add.s64 	%rd111, %rd18, 1;
	setp.ge.u64 	%p47, %rd111, %rd54;
	@%p47 bra 	$L__BB0_89;
	st.global.f32 	[%rd50+4], %f195;
$L__BB0_89:
	add.s64 	%rd112, %rd18, 2;
	setp.ge.u64 	%p48, %rd112, %rd54;
	@%p48 bra 	$L__BB0_91;
	st.global.f32 	[%rd50+8], %f201;
$L__BB0_91:
	add.s64 	%rd113, %rd18, 3;
	setp.ge.u64 	%p49, %rd113, %rd54;
	@%p49 bra 	$L__BB0_93;
	st.global.f32 	[%rd50+12], %f193;
$L__BB0_93:
	ret;

}


// ===== COMPILED SASS (sm_100) =====

	.target	sm_100

	.elftype	@"ET_EXEC"


//--------------------- .note.nv.tkinfo           --------------------------
	.section	.note.nv.tkinfo,"",@"SHT_NOTE"
	.sectionflags	@"SHF_NOTE_NV_TKINFO"
	.tkinfo
        /*0018*/ 	.word	0x00000002
        /*0030*/ 	.string	""
        /*0030*/ 	.string	"ptxas"
        /*0030*/ 	.string	"Cuda compilation tools, release 13.0, V13.0.88"
        /*0030*/ 	.string	"Build cuda_13.0.r13.0/compiler.36424714_0"
        /*0030*/ 	.string	"-arch sm_100 -m 64 "



//--------------------- .note.nv.cuinfo           --------------------------
	.section	.note.nv.cuinfo,"",@"SHT_NOTE"
	.sectionflags	@"SHF_NOTE_NV_CUINFO"
        /*0018*/ 	.short	0x0002
        /*001a*/ 	.short	0x0064
        /*001c*/ 	.short	0x0082
	.zero		2


//--------------------- .nv.info                  --------------------------
	.section	.nv.info,"",@"SHT_CUDA_INFO"
	.align	4


	//----- nvinfo : EIATTR_REGCOUNT
	.align		4
        /*0000*/ 	.byte	0x04, 0x2f
        /*0002*/ 	.short	(.L_1 - .L_0)
	.align		4
.L_0:
        /*0004*/ 	.word	index@(_Z22tensorMatrixMultKernelPKfS0_Pfmmmm)
        /*0008*/ 	.word	0x00000020


	//----- nvinfo : EIATTR_FRAME_SIZE
	.align		4
.L_1:
        /*000c*/ 	.byte	0x04, 0x11
        /*000e*/ 	.short	(.L_3 - .L_2)
	.align		4
.L_2:
        /*0010*/ 	.word	index@($__internal_1_$__cuda_sm20_rem_u64)
        /*0014*/ 	.word	0x00000000


	//----- nvinfo : EIATTR_FRAME_SIZE
	.align		4
.L_3:
        /*0018*/ 	.byte	0x04, 0x11
        /*001a*/ 	.short	(.L_5 - .L_4)
	.align		4
.L_4:
        /*001c*/ 	.word	index@($__internal_0_$__cuda_sm20_div_u64)
        /*0020*/ 	.word	0x00000000


	//----- nvinfo : EIATTR_FRAME_SIZE
	.align		4
.L_5:
        /*0024*/ 	.byte	0x04, 0x11
        /*0026*/ 	.short	(.L_7 - .L_6)
	.align		4
.L_6:
        /*0028*/ 	.word	index@(_Z22tensorMatrixMultKernelPKfS0_Pfmmmm)
        /*002c*/ 	.word	0x00000000


	//----- nvinfo : EIATTR_MIN_STACK_SIZE
	.align		4
.L_7:
        /*0030*/ 	.byte	0x04, 0x12
        /*0032*/ 	.short	(.L_9 - .L_8)
	.align		4
.L_8:
        /*0034*/ 	.word	index@(_Z22tensorMatrixMultKernelPKfS0_Pfmmmm)
        /*0038*/ 	.word	0x00000000
.L_9:


//--------------------- .nv.compat                --------------------------
	.section	.nv.compat,"",@"SHT_CUDA_COMPAT_INFO"
	.align	4
        /*0000*/ 	.byte	0x02, 0x09, 0x00, 0x00, 0x02, 0x02, 0x01, 0x00, 0x02, 0x05, 0x05, 0x00, 0x03, 0x07, 0x01, 0x01
        /*0010*/ 	.byte	0x02, 0x03, 0x00, 0x00, 0x02, 0x06, 0x01, 0x00, 0x04, 0x0b, 0x08, 0x00, 0x09, 0x00, 0x00, 0x00
        /*0020*/ 	.byte	0x00, 0x00, 0x00, 0x00


//--------------------- .nv.info._Z22tensorMatrixMultKernelPKfS0_Pfmmmm --------------------------
	.section	.nv.info._Z22tensorMatrixMultKernelPKfS0_Pfmmmm,"",@"SHT_CUDA_INFO"
	.sectionflags	@""
	.align	4


	//----- nvinfo : EIATTR_CUDA_API_VERSION
	.align		4
        /*0000*/ 	.byte	0x04, 0x37
        /*0002*/ 	.short	(.L_11 - .L_10)
.L_10:
        /*0004*/ 	.word	0x00000082


	//----- nvinfo : EIATTR_KPARAM_INFO
	.align		4
.L_11:
        /*0008*/ 	.byte	0x04, 0x17
        /*000a*/ 	.short	(.L_13 - .L_12)
.L_12:
        /*000c*/ 	.word	0x00000000
        /*0010*/ 	.short	0x0006
        /*0012*/ 	.short	0x0030
        /*0014*/ 	.byte	0x00, 0xf0, 0x21, 0x00


	//----- nvinfo : EIATTR_KPARAM_INFO
	.align		4
.L_13:
        /*0018*/ 	.byte	0x04, 0x17
        /*001a*/ 	.short	(.L_15 - .L_14)
.L_14:
        /*001c*/ 	.word	0x00000000
        /*0020*/ 	.short	0x0005
        /*0022*/ 	.short	0x0028
        /*0024*/ 	.byte	0x00, 0xf0, 0x21, 0x00


	//----- nvinfo : EIATTR_KPARAM_INFO
	.align		4
.L_15:
        /*0028*/ 	.byte	0x04, 0x17
        /*002a*/ 	.short	(.L_17 - .L_16)
.L_16:
        /*002c*/ 	.word	0x00000000
        /*0030*/ 	.short	0x0004
        /*0032*/ 	.short	0x0020
        /*0034*/ 	.byte	0x00, 0xf0, 0x21, 0x00


	//----- nvinfo : EIATTR_KPARAM_INFO
	.align		4
.L_17:
        /*0038*/ 	.byte	0x04, 0x17
        /*003a*/ 	.short	(.L_19 - .L_18)
.L_18:
        /*003c*/ 	.word	0x00000000
        /*0040*/ 	.short	0x0003
        /*0042*/ 	.short	0x0018
        /*0044*/ 	.byte	0x00, 0xf0, 0x21, 0x00


	//----- nvinfo : EIATTR_KPARAM_INFO
	.align		4
.L_19:
        /*0048*/ 	.byte	0x04, 0x17
        /*004a*/ 	.short	(.L_21 - .L_20)
.L_20:
        /*004c*/ 	.word	0x00000000
        /*0050*/ 	.short	0x0002
        /*0052*/ 	.short	0x0010
        /*0054*/ 	.byte	0x00, 0xf5, 0x21, 0x00


	//----- nvinfo : EIATTR_KPARAM_INFO
	.align		4
.L_21:
        /*0058*/ 	.byte	0x04, 0x17
        /*005a*/ 	.short	(.L_23 - .L_22)
.L_22:
        /*005c*/ 	.word	0x00000000
        /*0060*/ 	.short	0x0001
        /*0062*/ 	.short	0x0008
        /*0064*/ 	.byte	0x00, 0xf5, 0x21, 0x00


	//----- nvinfo : EIATTR_KPARAM_INFO
	.align		4
.L_23:
        /*0068*/ 	.byte	0x04, 0x17
        /*006a*/ 	.short	(.L_25 - .L_24)
.L_24:
        /*006c*/ 	.word	0x00000000
        /*0070*/ 	.short	0x0000
        /*0072*/ 	.short	0x0000
        /*0074*/ 	.byte	0x00, 0xf5, 0x21, 0x00


	//----- nvinfo : EIATTR_SPARSE_MMA_MASK
	.align		4
.L_25:
        /*0078*/ 	.byte	0x03, 0x50
        /*007a*/ 	.short	0x0000


	//----- nvinfo : EIATTR_MAXREG_COUNT
	.align		4
        /*007c*/ 	.byte	0x03, 0x1b
        /*007e*/ 	.short	0x00ff


	//----- nvinfo : EIATTR_MERCURY_ISA_VERSION
	.align		4
        /*0080*/ 	.byte	0x03, 0x5f
        /*0082*/ 	.short	0x0101


	//----- nvinfo : EIATTR_VRC_CTA_INIT_COUNT
	.align		4
        /*0084*/ 	.byte	0x02, 0x4a
	.zero		1
	.zero		1


	//----- nvinfo : EIATTR_EXIT_INSTR_OFFSETS
	.align		4
        /*0088*/ 	.byte	0x04, 0x1c
        /*008a*/ 	.short	(.L_27 - .L_26)


	//   ....[0]....
.L_26:
        /*008c*/ 	.word	0x00000170


	//   ....[1]....
        /*0090*/ 	.word	0x00001e60


	//   ....[2]....
        /*0094*/ 	.word	0x00001e80


	//----- nvinfo : EIATTR_CRS_STACK_SIZE
	.align		4
.L_27:
        /*0098*/ 	.byte	0x04, 0x1e
        /*009a*/ 	.short	(.L_29 - .L_28)
.L_28:
        /*009c*/ 	.word	0x00000000


	//----- nvinfo : EIATTR_CBANK_PARAM_SIZE
	.align		4
.L_29:
        /*00a0*/ 	.byte	0x03, 0x19
        /*00a2*/ 	.short	0x0038


	//----- nvinfo : EIATTR_PARAM_CBANK
	.align		4
        /*00a4*/ 	.byte	0x04, 0x0a
        /*00a6*/ 	.short	(.L_31 - .L_30)
	.align		4
.L_30:
        /*00a8*/ 	.word	index@(.nv.constant0._Z22tensorMatrixMultKernelPKfS0_Pfmmmm)
        /*00ac*/ 	.short	0x0380
        /*00ae*/ 	.short	0x0038


	//----- nvinfo : EIATTR_SW_WAR
	.align		4
.L_31:
        /*00b0*/ 	.byte	0x04, 0x36
        /*00b2*/ 	.short	(.L_33 - .L_32)
.L_32:
        /*00b4*/ 	.word	0x00000008
.L_33:


//--------------------- .nv.callgraph             --------------------------
	.section	.nv.callgraph,"",@"SHT_CUDA_CALLGRAPH"
	.align	4
	.sectionentsize	8
	.align		4
        /*0000*/ 	.word	0x00000000
	.align		4
        /*0004*/ 	.word	0xffffffff
	.align		4
        /*0008*/ 	.word	0x00000000
	.align		4
        /*000c*/ 	.word	0xfffffffe
	.align		4
        /*0010*/ 	.word	0x00000000
	.align		4
        /*0014*/ 	.word	0xfffffffd
	.align		4
        /*0018*/ 	.word	0x00000000
	.align		4
        /*001c*/ 	.word	0xfffffffc


//--------------------- .text._Z22tensorMatrixMultKernelPKfS0_Pfmmmm --------------------------
	.section	.text._Z22tensorMatrixMultKernelPKfS0_Pfmmmm,"ax",@progbits
	.align	128
        .global         _Z22tensorMatrixMultKernelPKfS0_Pfmmmm
        .type           _Z22tensorMatrixMultKernelPKfS0_Pfmmmm,@function
        .size           _Z22tensorMatrixMultKernelPKfS0_Pfmmmm,(.L_x_20 - _Z22tensorMatrixMultKernelPKfS0_Pfmmmm)
        .other          _Z22tensorMatrixMultKernelPKfS0_Pfmmmm,@"STO_CUDA_ENTRY STV_DEFAULT"
_Z22tensorMatrixMultKernelPKfS0_Pfmmmm:
.text._Z22tensorMatrixMultKernelPKfS0_Pfmmmm:
[----:B------:R-:W-:Y:S01]  /*0000*/  LDC R1, c[0x0][0x37c] ;  /* 0x0000df00ff017b82 */ /* 0x000fe20000000800 */
[----:B------:R-:W0:Y:S01]  /*0010*/  LDCU.64 UR10, c[0x0][0x3a0] ;  /* 0x00007400ff0a77ac */ /* 0x000e220008000a00 */
[----:B------:R-:W1:Y:S06]  /*0020*/  S2R R4, SR_TID.X ;  /* 0x0000000000047919 */ /* 0x000e6c0000002100 */
[----:B------:R-:W1:Y:S01]  /*0030*/  S2UR UR14, SR_CTAID.X ;  /* 0x00000000000e79c3 */ /* 0x000e620000002500 */
[----:B------:R-:W-:Y:S01]  /*0040*/  IMAD.MOV.U32 R5, RZ, RZ, RZ ;  /* 0x000000ffff057224 */ /* 0x000fe200078e00ff */
[----:B------:R-:W0:Y:S01]  /*0050*/  LDCU.64 UR8, c[0x0][0x398] ;  /* 0x00007300ff0877ac */ /* 0x000e220008000a00 */
[----:B------:R-:W2:Y:S05]  /*0060*/  LDCU.64 UR12, c[0x0][0x3b0] ;  /* 0x00007600ff0c77ac */ /* 0x000eaa0008000a00 */
[----:B------:R-:W1:Y:S01]  /*0070*/  LDC R3, c[0x0][0x360] ;  /* 0x0000d800ff037b82 */ /* 0x000e620000000800 */
[----:B0-----:R-:W-:-:S02]  /*0080*/  UIMAD UR6, UR11, UR8, URZ ;  /* 0x000000080b0672a4 */ /* 0x001fc4000f8e02ff */
[----:B------:R-:W-:Y:S02]  /*0090*/  UIMAD.WIDE.U32 UR4, UR10, UR8, URZ ;  /* 0x000000080a0472a5 */ /* 0x000fe4000f8e00ff */
[----:B--2---:R-:W-:Y:S02]  /*00a0*/  UIADD3 UR7, UP0, UPT, UR12, 0x3, URZ ;  /* 0x000000030c077890 */ /* 0x004fe4000ff1e0ff */
[----:B------:R-:W-:Y:S02]  /*00b0*/  UIMAD UR6, UR10, UR9, UR6 ;  /* 0x000000090a0672a4 */ /* 0x000fe4000f8e0206 */
[----:B------:R-:W-:Y:S02]  /*00c0*/  UIADD3.X UR8, UPT, UPT, URZ, UR13, URZ, UP0, !UPT ;  /* 0x0000000dff087290 */ /* 0x000fe400087fe4ff */
[----:B------:R-:W-:Y:S02]  /*00d0*/  UIADD3 UR5, UPT, UPT, UR5, UR6, URZ ;  /* 0x0000000605057290 */ /* 0x000fe4000fffe0ff */
[----:B------:R-:W-:Y:S01]  /*00e0*/  USHF.R.U64 UR7, UR7, 0x2, UR8 ;  /* 0x0000000207077899 */ /* 0x000fe20008001208 */
[----:B-1----:R-:W-:Y:S01]  /*00f0*/  IMAD.WIDE.U32 R4, R3, UR14, R4 ;  /* 0x0000000e03047c25 */ /* 0x002fe2000f8e0004 */
[----:B------:R-:W-:-:S02]  /*0100*/  USHF.R.U32.HI UR8, URZ, 0x2, UR8 ;  /* 0x00000002ff087899 */ /* 0x000fc40008011608 */
[----:B------:R-:W-:Y:S02]  /*0110*/  UIMAD UR5, UR5, UR7, URZ ;  /* 0x00000007050572a4 */ /* 0x000fe4000f8e02ff */
[----:B------:R-:W-:Y:S02]  /*0120*/  UIMAD.WIDE.U32 UR12, UR4, UR7, URZ ;  /* 0x00000007040c72a5 */ /* 0x000fe4000f8e00ff */
[----:B------:R-:W-:-:S04]  /*0130*/  UIMAD UR4, UR8, UR4, UR5 ;  /* 0x00000004080472a4 */ /* 0x000fc8000f8e0205 */
[----:B------:R-:W-:Y:S01]  /*0140*/  UIADD3 UR4, UPT, UPT, UR13, UR4, URZ ;  /* 0x000000040d047290 */ /* 0x000fe2000fffe0ff */
[----:B------:R-:W-:-:S05]  /*0150*/  ISETP.GE.U32.AND P0, PT, R4, UR12, PT ;  /* 0x0000000c04007c0c */ /* 0x000fca000bf06070 */
[----:B------:R-:W-:-:S13]  /*0160*/  ISETP.GE.U32.AND.EX P0, PT, R5, UR4, PT, P0 ;  /* 0x0000000405007c0c */ /* 0x000fda000bf06100 */
[----:B------:R-:W-:Y:S05]  /*0170*/  @P0 EXIT ;  /* 0x000000000000094d */ /* 0x000fea0003800000 */
[----:B------:R-:W-:Y:S01]  /*0180*/  UIMAD UR6, UR8, UR10, URZ ;  /* 0x0000000a080672a4 */ /* 0x000fe2000f8e02ff */
[----:B------:R-:W-:Y:S01]  /*0190*/  BSSY.RECONVERGENT B0, `(.L_x_0) ;  /* 0x0000024000007945 */ /* 0x000fe20003800200 */
[----:B------:R-:W-:Y:S02]  /*01a0*/  UIMAD.WIDE.U32 UR4, UR7, UR10, URZ ;  /* 0x0000000a070472a5 */ /* 0x000fe4000f8e00ff */
[----:B------:R-:W-:-:S04]  /*01b0*/  UIMAD UR6, UR7, UR11, UR6 ;  /* 0x0000000b070672a4 */ /* 0x000fc8000f8e0206 */
[----:B------:R-:W-:-:S06]  /*01c0*/  UIADD3 UR6, UPT, UPT, UR5, UR6, URZ ;  /* 0x0000000605067290 */ /* 0x000fcc000fffe0ff */
[----:B------:R-:W-:-:S04]  /*01d0*/  LOP3.LUT R0, R5, UR6, RZ, 0xfc, !PT ;  /* 0x0000000605007c12 */ /* 0x000fc8000f8efcff */
[----:B------:R-:W-:-:S13]  /*01e0*/  ISETP.NE.U32.AND P0, PT, R0, RZ, PT ;  /* 0x000000ff0000720c */ /* 0x000fda0003f05070 */
[----:B------:R-:W-:Y:S05]  /*01f0*/  @P0 BRA `(.L_x_1) ;  /* 0x0000000000500947 */ /* 0x000fea0003800000 */
[----:B------:R-:W0:Y:S01]  /*0200*/  I2F.U32.RP R0, UR4 ;  /* 0x0000000400007d06 */ /* 0x000e220008209000 */
[----:B------:R-:W-:-:S07]  /*0210*/  ISETP.NE.U32.AND P2, PT, RZ, UR4, PT ;  /* 0x00000004ff007c0c */ /* 0x000fce000bf45070 */
[----:B0-----:R-:W0:Y:S02]  /*0220*/  MUFU.RCP R0, R0 ;  /* 0x0000000000007308 */ /* 0x001e240000001000 */
[----:B0-----:R-:W-:-:S06]  /*0230*/  VIADD R2, R0, 0xffffffe ;  /* 0x0ffffffe00027836 */ /* 0x001fcc0000000000 */
[----:B------:R0:W1:Y:S02]  /*0240*/  F2I.FTZ.U32.TRUNC.NTZ R3, R2 ;  /* 0x0000000200037305 */ /* 0x000064000021f000 */
[----:B0-----:R-:W-:Y:S01]  /*0250*/  IMAD.MOV.U32 R2, RZ, RZ, RZ ;  /* 0x000000ffff027224 */ /* 0x001fe200078e00ff */
[----:B-1----:R-:W-:-:S05]  /*0260*/  IADD3 R7, PT, PT, RZ, -R3, RZ ;  /* 0x80000003ff077210 */ /* 0x002fca0007ffe0ff */
[----:B------:R-:W-:-:S04]  /*0270*/  IMAD R7, R7, UR4, RZ ;  /* 0x0000000407077c24 */ /* 0x000fc8000f8e02ff */
[----:B------:R-:W-:-:S06]  /*0280*/  IMAD.HI.U32 R3, R3, R7, R2 ;  /* 0x0000000703037227 */ /* 0x000fcc00078e0002 */
[----:B------:R-:W-:-:S04]  /*0290*/  IMAD.HI.U32 R2, R3, R4, RZ ;  /* 0x0000000403027227 */ /* 0x000fc800078e00ff */
[----:B------:R-:W-:-:S04]  /*02a0*/  IMAD.MOV R3, RZ, RZ, -R2 ;  /* 0x000000ffff037224 */ /* 0x000fc800078e0a02 */
[----:B------:R-:W-:-:S05]  /*02b0*/  IMAD R3, R3, UR4, R4 ;  /* 0x0000000403037c24 */ /* 0x000fca000f8e0204 */
[----:B------:R-:W-:-:S13]  /*02c0*/  ISETP.GE.U32.AND P0, PT, R3, UR4, PT ;  /* 0x0000000403007c0c */ /* 0x000fda000bf06070 */
[----:B------:R-:W-:Y:S01]  /*02d0*/  @P0 IADD3 R3, PT, PT, R3, -UR4, RZ ;  /* 0x8000000403030c10 */ /* 0x000fe2000fffe0ff */
[----:B------:R-:W-:-:S03]  /*02e0*/  @P0 VIADD R2, R2, 0x1 ;  /* 0x0000000102020836 */ /* 0x000fc60000000000 */
[----:B------:R-:W-:Y:S01]  /*02f0*/  ISETP.GE.U32.AND P1, PT, R3, UR4, PT ;  /* 0x0000000403007c0c */ /* 0x000fe2000bf26070 */
[----:B------:R-:W-:-:S12]  /*0300*/  HFMA2 R3, -RZ, RZ, 0, 0 ;  /* 0x00000000ff037431 */ /* 0x000fd800000001ff */
[----:B------:R-:W-:Y:S01]  /*0310*/  @P1 VIADD R2, R2, 0x1 ;  /* 0x0000000102021836 */ /* 0x000fe20000000000 */
[----:B------:R-:W-:Y:S01]  /*0320*/  @!P2 LOP3.LUT R2, RZ, UR4, RZ, 0x33, !PT ;  /* 0x00000004ff02ac12 */ /* 0x000fe2000f8e33ff */
[----:B------:R-:W-:Y:S06]  /*0330*/  BRA `(.L_x_2) ;  /* 0x0000000000247947 */ /* 0x000fec0003800000 */
.L_x_1:
[----:B------:R-:W-:Y:S01]  /*0340*/  IMAD.U32 R9, RZ, RZ, UR5 ;  /* 0x00000005ff097e24 */ /* 0x000fe2000f8e00ff */
[----:B------:R-:W-:Y:S01]  /*0350*/  MOV R9, R4 ;  /* 0x0000000400097202 */ /* 0x000fe20000000f00 */
[----:B------:R-:W-:Y:S01]  /*0360*/  IMAD.U32 R8, RZ, RZ, UR4 ;  /* 0x00000004ff087e24 */ /* 0x000fe2000f8e00ff */
[----:B------:R-:W-:Y:S01]  /*0370*/  MOV R6, 0x3b0 ;  /* 0x000003b000067802 */ /* 0x000fe20000000f00 */
[----:B------:R-:W-:Y:S02]  /*0380*/  IMAD.MOV.U32 R0, RZ, RZ, R5 ;  /* 0x000000ffff007224 */ /* 0x000fe400078e0005 */
[----:B------:R-:W-:-:S07]  /*0390*/  IMAD.U32 R7, RZ, RZ, UR6 ;  /* 0x00000006ff077e24 */ /* 0x000fce000f8e00ff */
[----:B------:R-:W-:Y:S05]  /*03a0*/  CALL.REL.NOINC `($__internal_0_$__cuda_sm20_div_u64) ;  /* 0x0000001800b87944 */ /* 0x000fea0003c00000 */
[----:B------:R-:W-:Y:S01]  /*03b0*/  MOV R2, R8 ;  /* 0x0000000800027202 */ /* 0x000fe20000000f00 */
[----:B------:R-:W-:-:S07]  /*03c0*/  IMAD.MOV.U32 R3, RZ, RZ, R9 ;  /* 0x000000ffff037224 */ /* 0x000fce00078e0009 */
.L_x_2:
[----:B------:R-:W-:Y:S05]  /*03d0*/  BSYNC.RECONVERGENT B0 ;  /* 0x0000000000007941 */ /* 0x000fea0003800200 */
.L_x_0:
[----:B------:R-:W-:Y:S01]  /*03e0*/  LOP3.LUT R0, R5, UR8, RZ, 0xfc, !PT ;  /* 0x0000000805007c12 */ /* 0x000fe2000f8efcff */
[----:B------:R-:W-:Y:S03]  /*03f0*/  BSSY.RECONVERGENT B0, `(.L_x_3) ;  /* 0x0000026000007945 */ /* 0x000fe60003800200 */
[----:B------:R-:W-:-:S13]  /*0400*/  ISETP.NE.U32.AND P0, PT, R0, RZ, PT ;  /* 0x000000ff0000720c */ /* 0x000fda0003f05070 */
[----:B------:R-:W-:Y:S05]  /*0410*/  @P0 BRA `(.L_x_4) ;  /* 0x00000000005c0947 */ /* 0x000fea0003800000 */
[----:B------:R-:W0:Y:S01]  /*0420*/  I2F.U32.RP R0, UR7 ;  /* 0x0000000700007d06 */ /* 0x000e220008209000 */
[----:B------:R-:W-:Y:S01]  /*0430*/  ISETP.NE.U32.AND P2, PT, RZ, UR7, PT ;  /* 0x00000007ff007c0c */ /* 0x000fe2000bf45070 */
[----:B------:R-:W-:-:S06]  /*0440*/  HFMA2 R9, -RZ, RZ, 0, 0 ;  /* 0x00000000ff097431 */ /* 0x000fcc00000001ff */
[----:B0-----:R-:W0:Y:S02]  /*0450*/  MUFU.RCP R0, R0 ;  /* 0x0000000000007308 */ /* 0x001e240000001000 */
[----:B0-----:R-:W-:Y:S02]  /*0460*/  VIADD R6, R0, 0xffffffe ;  /* 0x0ffffffe00067836 */ /* 0x001fe40000000000 */
[----:B------:R-:W-:-:S04]  /*0470*/  IMAD.MOV.U32 R0, RZ, RZ, RZ ;  /* 0x000000ffff007224 */ /* 0x000fc800078e00ff */
[----:B------:R0:W1:Y:S02]  /*0480*/  F2I.FTZ.U32.TRUNC.NTZ R7, R6 ;  /* 0x0000000600077305 */ /* 0x000064000021f000 */
[----:B0-----:R-:W-:Y:S01]  /*0490*/  IMAD.MOV.U32 R6, RZ, RZ, RZ ;  /* 0x000000ffff067224 */ /* 0x001fe200078e00ff */
[----:B-1----:R-:W-:-:S05]  /*04a0*/  IADD3 R5, PT, PT, RZ, -R7, RZ ;  /* 0x80000007ff057210 */ /* 0x002fca0007ffe0ff */
[----:B------:R-:W-:-:S04]  /*04b0*/  IMAD R5, R5, UR7, RZ ;  /* 0x0000000705057c24 */ /* 0x000fc8000f8e02ff */
[----:B------:R-:W-:-:S06]  /*04c0*/  IMAD.HI.U32 R7, R7, R5, R6 ;  /* 0x0000000507077227 */ /* 0x000fcc00078e0006 */
[----:B------:R-:W-:-:S05]  /*04d0*/  IMAD.HI.U32 R8, R7, R4, RZ ;  /* 0x0000000407087227 */ /* 0x000fca00078e00ff */
[----:B------:R-:W-:-:S05]  /*04e0*/  IADD3 R5, PT, PT, -R8, RZ, RZ ;  /* 0x000000ff08057210 */ /* 0x000fca0007ffe1ff */
[----:B------:R-:W-:-:S05]  /*04f0*/  IMAD R5, R5, UR7, R4 ;  /* 0x0000000705057c24 */ /* 0x000fca000f8e0204 */
[----:B------:R-:W-:-:S13]  /*0500*/  ISETP.GE.U32.AND P0, PT, R5, UR7, PT ;  /* 0x0000000705007c0c */ /* 0x000fda000bf06070 */
[----:B------:R-:W-:Y:S01]  /*0510*/  @P0 VIADD R5, R5, -UR7 ;  /* 0x8000000705050c36 */ /* 0x000fe20008000000 */
[----:B------:R-:W-:-:S04]  /*0520*/  @P0 IADD3 R8, PT, PT, R8, 0x1, RZ ;  /* 0x0000000108080810 */ /* 0x000fc80007ffe0ff */
[----:B------:R-:W-:-:S13]  /*0530*/  ISETP.GE.U32.AND P1, PT, R5, UR7, PT ;  /* 0x0000000705007c0c */ /* 0x000fda000bf26070 */
[----:B------:R-:W-:Y:S01]  /*0540*/  @P1 VIADD R8, R8, 0x1 ;  /* 0x0000000108081836 */ /* 0x000fe20000000000 */
[----:B------:R-:W-:-:S04]  /*0550*/  @!P2 LOP3.LUT R8, RZ, UR7, RZ, 0x33, !PT ;  /* 0x00000007ff08ac12 */ /* 0x000fc8000f8e33ff */
[----:B------:R-:W-:-:S05]  /*0560*/  IADD3 R5, PT, PT, -R8, RZ, RZ ;  /* 0x000000ff08057210 */ /* 0x000fca0007ffe1ff */
[----:B------:R-:W-:Y:S01]  /*0570*/  IMAD R4, R5, UR7, R4 ;  /* 0x0000000705047c24 */ /* 0x000fe2000f8e0204 */
[----:B------:R-:W-:Y:S06]  /*0580*/  BRA `(.L_x_5) ;  /* 0x0000000000307947 */ /* 0x000fec0003800000 */
.L_x_4:
[----:B------:R-:W-:Y:S01]  /*0590*/  IMAD.MOV.U32 R9, RZ, RZ, R4 ;  /* 0x000000ffff097224 */ /* 0x000fe200078e0004 */
[----:B------:R-:W-:Y:S01]  /*05a0*/  MOV R0, R5 ;  /* 0x0000000500007202 */ /* 0x000fe20000000f00 */
[----:B------:R-:W-:Y:S01]  /*05b0*/  IMAD.U32 R8, RZ, RZ, UR7 ;  /* 0x00000007ff087e24 */ /* 0x000fe2000f8e00ff */
[----:B------:R-:W-:Y:S02]  /*05c0*/  MOV R7, UR8 ;  /* 0x0000000800077c02 */ /* 0x000fe40008000f00 */
[----:B------:R-:W-:-:S07]  /*05d0*/  MOV R6, 0x5f0 ;  /* 0x000005f000067802 */ /* 0x000fce0000000f00 */
[----:B------:R-:W-:Y:S05]  /*05e0*/  CALL.REL.NOINC `($__internal_0_$__cuda_sm20_div_u64) ;  /* 0x0000001800287944 */ /* 0x000fea0003c00000 */
[----:B------:R-:W-:-:S05]  /*05f0*/  IADD3 R7, P0, PT, RZ, -R8, RZ ;  /* 0x80000008ff077210 */ /* 0x000fca0007f1e0ff */
[----:B------:R-:W-:Y:S02]  /*0600*/  IMAD.X R0, RZ, RZ, ~R9, P0 ;  /* 0x000000ffff007224 */ /* 0x000fe400000e0e09 */
[----:B------:R-:W-:-:S04]  /*0610*/  IMAD.WIDE.U32 R4, R7, UR7, R4 ;  /* 0x0000000707047c25 */ /* 0x000fc8000f8e0004 */
[----:B------:R-:W-:-:S04]  /*0620*/  IMAD R0, R0, UR7, RZ ;  /* 0x0000000700007c24 */ /* 0x000fc8000f8e02ff */
[----:B------:R-:W-:-:S05]  /*0630*/  IMAD R7, R7, UR8, R0 ;  /* 0x0000000807077c24 */ /* 0x000fca000f8e0200 */
[----:B------:R-:W-:-:S07]  /*0640*/  IADD3 R0, PT, PT, R5, R7, RZ ;  /* 0x0000000705007210 */ /* 0x000fce0007ffe0ff */
.L_x_5:
[----:B------:R-:W-:Y:S05]  /*0650*/  BSYNC.RECONVERGENT B0 ;  /* 0x0000000000007941 */ /* 0x000fea0003800200 */
.L_x_3:
[----:B------:R-:W0:Y:S01]  /*0660*/  LDCU UR4, c[0x0][0x3a4] ;  /* 0x00007480ff0477ac */ /* 0x000e220008000800 */
[----:B------:R-:W-:Y:S01]  /*0670*/  BSSY.RECONVERGENT B0, `(.L_x_6) ;  /* 0x000001c000007945 */ /* 0x000fe20003800200 */
[----:B0-----:R-:W-:-:S04]  /*0680*/  LOP3.LUT R5, R9, UR4, RZ, 0xfc, !PT ;  /* 0x0000000409057c12 */ /* 0x001fc8000f8efcff */
[----:B------:R-:W-:-:S13]  /*0690*/  ISETP.NE.U32.AND P0, PT, R5, RZ, PT ;  /* 0x000000ff0500720c */ /* 0x000fda0003f05070 */
[----:B------:R-:W-:Y:S05]  /*06a0*/  @P0 BRA `(.L_x_7) ;  /* 0x0000000000540947 */ /* 0x000fea0003800000 */
[----:B------:R-:W0:Y:S02]  /*06b0*/  LDCU UR4, c[0x0][0x3a0] ;  /* 0x00007400ff0477ac */ /* 0x000e240008000800 */
[----:B0-----:R-:W0:Y:S01]  /*06c0*/  I2F.U32.RP R5, UR4 ;  /* 0x0000000400057d06 */ /* 0x001e220008209000 */
        /* <DEDUP_REMOVED lines=8> */
[----:B------:R-:W-:-:S05]  /*0750*/  IMAD.HI.U32 R7, R7, R8, RZ ;  /* 0x0000000807077227 */ /* 0x000fca00078e00ff */
[----:B------:R-:W-:-:S05]  /*0760*/  IADD3 R7, PT, PT, -R7, RZ, RZ ;  /* 0x000000ff07077210 */ /* 0x000fca0007ffe1ff */
[----:B------:R-:W-:Y:S02]  /*0770*/  IMAD R8, R7, UR4, R8 ;  /* 0x0000000407087c24 */ /* 0x000fe4000f8e0208 */
[----:B------:R-:W-:-:S03]  /*0780*/  HFMA2 R7, -RZ, RZ, 0, 0 ;  /* 0x00000000ff077431 */ /* 0x000fc600000001ff */
[----:B------:R-:W-:-:S13]  /*0790*/  ISETP.GE.U32.AND P0, PT, R8, UR4, PT ;  /* 0x0000000408007c0c */ /* 0x000fda000bf06070 */
[----:B------:R-:W-:-:S05]  /*07a0*/  @P0 VIADD R8, R8, -UR4 ;  /* 0x8000000408080c36 */ /* 0x000fca0008000000 */
[----:B------:R-:W-:-:S13]  /*07b0*/  ISETP.GE.U32.AND P0, PT, R8, UR4, PT ;  /* 0x0000000408007c0c */ /* 0x000fda000bf06070 */
[----:B------:R-:W-:Y:S02]  /*07c0*/  @P0 IADD3 R8, PT, PT, R8, -UR4, RZ ;  /* 0x8000000408080c10 */ /* 0x000fe4000fffe0ff */
[----:B------:R-:W-:-:S05]  /*07d0*/  @!P1 LOP3.LUT R8, RZ, UR4, RZ, 0x33, !PT ;  /* 0x00000004ff089c12 */ /* 0x000fca000f8e33ff */
[----:B------:R-:W-:Y:S01]  /*07e0*/  IMAD.MOV.U32 R6, RZ, RZ, R8 ;  /* 0x000000ffff067224 */ /* 0x000fe200078e0008 */
[----:B------:R-:W-:Y:S06]  /*07f0*/  BRA `(.L_x_8) ;  /* 0x00000000000c7947 */ /* 0x000fec0003800000 */
.L_x_7:
[----:B------:R-:W-:Y:S01]  /*0800*/  IMAD.MOV.U32 R5, RZ, RZ, R9 ;  /* 0x000000ffff057224 */ /* 0x000fe200078e0009 */
[----:B------:R-:W-:-:S07]  /*0810*/  MOV R10, 0x830 ;  /* 0x00000830000a7802 */ /* 0x000fce0000000f00 */
[----:B------:R-:W-:Y:S05]  /*0820*/  CALL.REL.NOINC `($__internal_1_$__cuda_sm20_rem_u64) ;  /* 0x0000001800ac7944 */ /* 0x000fea0003c00000 */
.L_x_8:
[----:B------:R-:W-:Y:S05]  /*0830*/  BSYNC.RECONVERGENT B0 ;  /* 0x0000000000007941 */ /* 0x000fea0003800200 */
.L_x_6:
[----:B------:R-:W0:Y:S01]  /*0840*/  LDCU.128 UR8, c[0x0][0x3a0] ;  /* 0x00007400ff0877ac */ /* 0x000e220008000c00 */
[----:B------:R-:W-:Y:S01]  /*0850*/  MOV R24, R6 ;  /* 0x0000000600187202 */ /* 0x000fe20000000f00 */
[----:B------:R-:W-:Y:S02]  /*0860*/  IMAD.MOV.U32 R25, RZ, RZ, R7 ;  /* 0x000000ffff197224 */ /* 0x000fe400078e0007 */
[----:B------:R-:W-:Y:S02]  /*0870*/  HFMA2 R21, -RZ, RZ, 0, 0 ;  /* 0x00000000ff157431 */ /* 0x000fe400000001ff */
[----:B------:R-:W-:Y:S01]  /*0880*/  IMAD.MOV.U32 R13, RZ, RZ, RZ ;  /* 0x000000ffff0d7224 */ /* 0x000fe200078e00ff */
[----:B------:R-:W1:Y:S01]  /*0890*/  LDCU.64 UR12, c[0x0][0x358] ;  /* 0x00006b00ff0c77ac */ /* 0x000e620008000a00 */
[----:B------:R-:W-:Y:S01]  /*08a0*/  IMAD.MOV.U32 R29, RZ, RZ, RZ ;  /* 0x000000ffff1d7224 */ /* 0x000fe200078e00ff */
[----:B0-----:R-:W-:Y:S01]  /*08b0*/  UIADD3 UR14, UP0, UPT, UR10, -0x3, URZ ;  /* 0xfffffffd0a0e7890 */ /* 0x001fe2000ff1e0ff */
[----:B------:R-:W-:-:S02]  /*08c0*/  IMAD R3, R3, UR8, RZ ;  /* 0x0000000803037c24 */ /* 0x000fc4000f8e02ff */
[C---:B------:R-:W-:Y:S01]  /*08d0*/  IMAD.WIDE.U32 R24, R2.reuse, UR8, R24 ;  /* 0x0000000802187c25 */ /* 0x040fe2000f8e0018 */
[----:B------:R-:W-:Y:S02]  /*08e0*/  UIADD3.X UR15, UPT, UPT, UR11, -0x1, URZ, UP0, !UPT ;  /* 0xffffffff0b0f7890 */ /* 0x000fe400087fe4ff */
[----:B------:R-:W-:Y:S01]  /*08f0*/  UISETP.NE.U32.AND UP0, UPT, UR14, URZ, UPT ;  /* 0x000000ff0e00728c */ /* 0x000fe2000bf05070 */
[----:B------:R-:W-:Y:S01]  /*0900*/  IMAD R5, R2, UR9, R3 ;  /* 0x0000000902057c24 */ /* 0x000fe2000f8e0203 */
[C---:B------:R-:W-:Y:S02]  /*0910*/  SHF.L.U64.HI R3, R4.reuse, 0x2, R0 ;  /* 0x0000000204037819 */ /* 0x040fe40000010200 */
[----:B------:R-:W-:Y:S01]  /*0920*/  UISETP.NE.AND.EX UP0, UPT, UR15, URZ, UPT, UP0 ;  /* 0x000000ff0f00728c */ /* 0x000fe2000bf05300 */
[----:B------:R-:W-:Y:S01]  /*0930*/  SHF.L.U32 R2, R4, 0x2, RZ ;  /* 0x0000000204027819 */ /* 0x000fe200000006ff */
[----:B------:R-:W-:Y:S01]  /*0940*/  IMAD.IADD R28, R25, 0x1, R5 ;  /* 0x00000001191c7824 */ /* 0x000fe200078e0205 */
[----:B------:R-:W-:-:S06]  /*0950*/  MOV R0, RZ ;  /* 0x000000ff00007202 */ /* 0x000fcc0000000f00 */
[----:B-1----:R-:W-:Y:S05]  /*0960*/  BRA.U !UP0, `(.L_x_9) ;  /* 0x0000000508c07547 */ /* 0x002fea000b800000 */
[----:B------:R-:W0:Y:S01]  /*0970*/  LDCU.64 UR4, c[0x0][0x3b0] ;  /* 0x00007600ff0477ac */ /* 0x000e220008000a00 */
[----:B------:R-:W1:Y:S01]  /*0980*/  LDC.64 R26, c[0x0][0x3b0] ;  /* 0x0000ec00ff1a7b82 */ /* 0x000e620000000a00 */
[----:B------:R-:W-:Y:S01]  /*0990*/  IADD3 R0, P1, PT, R2, 0x3, RZ ;  /* 0x0000000302007810 */ /* 0x000fe20007f3e0ff */
[----:B------:R-:W-:Y:S01]  /*09a0*/  IMAD.MOV.U32 R21, RZ, RZ, RZ ;  /* 0x000000ffff157224 */ /* 0x000fe200078e00ff */
[----:B------:R-:W-:Y:S01]  /*09b0*/  MOV R29, RZ ;  /* 0x000000ff001d7202 */ /* 0x000fe20000000f00 */
[----:B------:R-:W2:Y:S01]  /*09c0*/  LDCU.64 UR10, c[0x0][0x3a8] ;  /* 0x00007500ff0a77ac */ /* 0x000ea20008000a00 */
[----:B------:R-:W-:Y:S01]  /*09d0*/  MOV R13, RZ ;  /* 0x000000ff000d7202 */ /* 0x000fe20000000f00 */
[----:B------:R-:W3:Y:S01]  /*09e0*/  LDCU.64 UR18, c[0x0][0x388] ;  /* 0x00007100ff1277ac */ /* 0x000ee20008000a00 */
[----:B------:R-:W4:Y:S01]  /*09f0*/  LDCU.64 UR16, c[0x0][0x380] ;  /* 0x00007000ff1077ac */ /* 0x000f220008000a00 */
[----:B0-----:R-:W-:Y:S01]  /*0a00*/  ISETP.GE.U32.AND P0, PT, R0, UR4, PT ;  /* 0x0000000400007c0c */ /* 0x001fe2000bf06070 */
[----:B------:R-:W-:Y:S01]  /*0a10*/  UIMAD.WIDE.U32 UR6, UR4, 0x4, URZ ;  /* 0x00000004040678a5 */ /* 0x000fe2000f8e00ff */
[----:B------:R-:W-:Y:S01]  /*0a20*/  IADD3.X R0, PT, PT, RZ, R3, RZ, P1, !PT ;  /* 0x00000003ff007210 */ /* 0x000fe20000ffe4ff */
[----:B------:R-:W-:Y:S01]  /*0a30*/  USHF.L.U32 UR8, UR5, 0x2, URZ ;  /* 0x0000000205087899 */ /* 0x000fe200080006ff */
[----:B------:R-:W-:-:S02]  /*0a40*/  UMOV UR4, URZ ;  /* 0x000000ff00047c82 */ /* 0x000fc40008000000 */
[----:B------:R-:W-:Y:S01]  /*0a50*/  ISETP.GE.U32.AND.EX P0, PT, R0, UR5, PT, P0 ;  /* 0x0000000500007c0c */ /* 0x000fe2000bf06100 */
[----:B------:R-:W-:Y:S01]  /*0a60*/  IMAD.MOV.U32 R0, RZ, RZ, RZ ;  /* 0x000000ffff007224 */ /* 0x000fe200078e00ff */
[----:B------:R-:W-:Y:S01]  /*0a70*/  UIADD3 UR8, UPT, UPT, UR7, UR8, URZ ;  /* 0x0000000807087290 */ /* 0x000fe2000fffe0ff */
[----:B--234-:R-:W-:-:S11]  /*0a80*/  UMOV UR5, URZ ;  /* 0x000000ff00057c82 */ /* 0x01cfd60008000000 */
.L_x_13:
[----:B------:R-:W-:Y:S01]  /*0a90*/  MOV R5, UR5 ;  /* 0x0000000500057c02 */ /* 0x000fe20008000f00 */
[----:B------:R-:W-:Y:S02]  /*0aa0*/  IMAD.U32 R4, RZ, RZ, UR4 ;  /* 0x00000004ff047e24 */ /* 0x000fe4000f8e00ff */
[----:B------:R-:W-:Y:S02]  /*0ab0*/  IMAD R7, R28, UR10, RZ ;  /* 0x0000000a1c077c24 */ /* 0x000fe4000f8e02ff */
[----:B------:R-:W-:-:S04]  /*0ac0*/  IMAD.WIDE.U32 R4, R24, UR10, R4 ;  /* 0x0000000a18047c25 */ /* 0x000fc8000f8e0004 */
[----:B------:R-:W-:Y:S01]  /*0ad0*/  IMAD R7, R24, UR11, R7 ;  /* 0x0000000b18077c24 */ /* 0x000fe2000f8e0207 */
[----:B------:R-:W-:-:S03]  /*0ae0*/  LEA R6, P1, R4, UR16, 0x2 ;  /* 0x0000001004067c11 */ /* 0x000fc6000f8210ff */
[----:B------:R-:W-:-:S05]  /*0af0*/  IMAD.IADD R5, R5, 0x1, R7 ;  /* 0x0000000105057824 */ /* 0x000fca00078e0207 */
[----:B------:R-:W-:-:S06]  /*0b00*/  LEA.HI.X R7, R4, UR17, R5, 0x2, P1 ;  /* 0x0000001104077c11 */ /* 0x000fcc00088f1405 */
[----:B------:R-:W5:Y:S01]  /*0b10*/  LDG.E.128 R4, desc[UR12][R6.64] ;  /* 0x0000000c06047981 */ /* 0x000f62000c1e1d00 */
[C---:B-1----:R-:W-:Y:S01]  /*0b20*/  IMAD R10, R26.reuse, UR5, RZ ;  /* 0x000000051a0a7c24 */ /* 0x042fe2000f8e02ff */
[----:B------:R-:W-:Y:S01]  /*0b30*/  BSSY.RECONVERGENT B0, `(.L_x_10) ;  /* 0x0000052000007945 */ /* 0x000fe20003800200 */
[----:B------:R-:W-:-:S04]  /*0b40*/  IMAD.WIDE.U32 R8, R26, UR4, R2 ;  /* 0x000000041a087c25 */ /* 0x000fc8000f8e0002 */
[----:B------:R-:W-:Y:S01]  /*0b50*/  IMAD R11, R27, UR4, R10 ;  /* 0x000000041b0b7c24 */ /* 0x000fe2000f8e020a */
[----:B------:R-:W-:-:S04]  /*0b60*/  UIADD3 UR4, UP0, UPT, UR4, 0x4, URZ ;  /* 0x0000000404047890 */ /* 0x000fc8000ff1e0ff */
[----:B------:R-:W-:Y:S01]  /*0b70*/  UIADD3.X UR5, UPT, UPT, URZ, UR5, URZ, UP0, !UPT ;  /* 0x00000005ff057290 */ /* 0x000fe200087fe4ff */
[----:B------:R-:W-:Y:S01]  /*0b80*/  IADD3 R15, PT, PT, R9, R11, RZ ;  /* 0x0000000b090f7210 */ /* 0x000fe20007ffe0ff */
[----:B------:R-:W-:-:S04]  /*0b90*/  UISETP.GE.U32.AND UP0, UPT, UR4, UR14, UPT ;  /* 0x0000000e0400728c */ /* 0x000fc8000bf06070 */
[----:B------:R-:W-:Y:S01]  /*0ba0*/  UISETP.GE.U32.AND.EX UP0, UPT, UR5, UR15, UPT, UP0 ;  /* 0x0000000f0500728c */ /* 0x000fe2000bf06100 */
[----:B------:R-:W-:Y:S10]  /*0bb0*/  @P0 BRA `(.L_x_11) ;  /* 0x0000000000740947 */ /* 0x000ff40003800000 */
[----:B------:R-:W-:-:S04]  /*0bc0*/  LEA R22, P1, R8, UR18, 0x2 ;  /* 0x0000001208167c11 */ /* 0x000fc8000f8210ff */
[----:B------:R-:W-:-:S05]  /*0bd0*/  LEA.HI.X R23, R8, UR19, R15, 0x2, P1 ;  /* 0x0000001308177c11 */ /* 0x000fca00088f140f */
[----:B------:R-:W2:Y:S01]  /*0be0*/  LDG.E.128 R8, desc[UR12][R22.64] ;  /* 0x0000000c16087981 */ /* 0x000ea2000c1e1d00 */
[----:B------:R-:W-:-:S04]  /*0bf0*/  IADD3 R14, P1, PT, R22, UR6, RZ ;  /* 0x00000006160e7c10 */ /* 0x000fc8000ff3e0ff */
[----:B------:R-:W-:Y:S02]  /*0c00*/  IADD3.X R15, PT, PT, R23, UR8, RZ, P1, !PT ;  /* 0x00000008170f7c10 */ /* 0x000fe40008ffe4ff */
[----:B------:R-:W-:-:S04]  /*0c10*/  IADD3 R16, P1, PT, R14, UR6, RZ ;  /* 0x000000060e107c10 */ /* 0x000fc8000ff3e0ff */
[----:B------:R-:W-:Y:S02]  /*0c20*/  IADD3.X R17, PT, PT, R15, UR8, RZ, P1, !PT ;  /* 0x000000080f117c10 */ /* 0x000fe40008ffe4ff */
[----:B------:R-:W-:Y:S01]  /*0c30*/  IADD3 R20, P1, PT, R16, UR6, RZ ;  /* 0x0000000610147c10 */ /* 0x000fe2000ff3e0ff */
[C---:B--2--5:R-:W-:Y:S01]  /*0c40*/  FFMA R8, R4.reuse, R8, R13 ;  /* 0x0000000804087223 */ /* 0x064fe2000000000d */
[----:B------:R-:W-:Y:S01]  /*0c50*/  FFMA R9, R4, R9, R21 ;  /* 0x0000000904097223 */ /* 0x000fe20000000015 */
[----:B------:R-:W2:Y:S01]  /*0c60*/  LDG.E.128 R12, desc[UR12][R14.64] ;  /* 0x0000000c0e0c7981 */ /* 0x000ea2000c1e1d00 */
[----:B------:R-:W-:-:S03]  /*0c70*/  IADD3.X R21, PT, PT, R17, UR8, RZ, P1, !PT ;  /* 0x0000000811157c10 */ /* 0x000fc60008ffe4ff */
[----:B------:R-:W3:Y:S04]  /*0c80*/  LDG.E.128 R16, desc[UR12][R16.64] ;  /* 0x0000000c10107981 */ /* 0x000ee8000c1e1d00 */
[----:B------:R-:W4:Y:S01]  /*0c90*/  LDG.E.128 R20, desc[UR12][R20.64] ;  /* 0x0000000c14147981 */ /* 0x000f22000c1e1d00 */
[C---:B------:R-:W-:Y:S01]  /*0ca0*/  FFMA R29, R4.reuse, R10, R29 ;  /* 0x0000000a041d7223 */ /* 0x040fe2000000001d */
[----:B------:R-:W-:Y:S01]  /*0cb0*/  FFMA R0, R4, R11, R0 ;  /* 0x0000000b04007223 */ /* 0x000fe20000000000 */
[C---:B--2---:R-:W-:Y:S01]  /*0cc0*/  FFMA R11, R5.reuse, R12, R8 ;  /* 0x0000000c050b7223 */ /* 0x044fe20000000008 */
[C---:B------:R-:W-:Y:S01]  /*0cd0*/  FFMA R4, R5.reuse, R13, R9 ;  /* 0x0000000d05047223 */ /* 0x040fe20000000009 */
[C---:B------:R-:W-:Y:S01]  /*0ce0*/  FFMA R29, R5.reuse, R14, R29 ;  /* 0x0000000e051d7223 */ /* 0x040fe2000000001d */
[----:B------:R-:W-:Y:S01]  /*0cf0*/  FFMA R0, R5, R15, R0 ;  /* 0x0000000f05007223 */ /* 0x000fe20000000000 */
[C---:B---3--:R-:W-:Y:S01]  /*0d00*/  FFMA R8, R6.reuse, R16, R11 ;  /* 0x0000001006087223 */ /* 0x048fe2000000000b */
[C---:B------:R-:W-:Y:S01]  /*0d10*/  FFMA R4, R6.reuse, R17, R4 ;  /* 0x0000001106047223 */ /* 0x040fe20000000004 */
[C---:B------:R-:W-:Y:S01]  /*0d20*/  FFMA R29, R6.reuse, R18, R29 ;  /* 0x00000012061d7223 */ /* 0x040fe2000000001d */
[----:B------:R-:W-:Y:S01]  /*0d30*/  FFMA R0, R6, R19, R0 ;  /* 0x0000001306007223 */ /* 0x000fe20000000000 */
[C---:B----4-:R-:W-:Y:S01]  /*0d40*/  FFMA R13, R7.reuse, R20, R8 ;  /* 0x00000014070d7223 */ /* 0x050fe20000000008 */
[C---:B------:R-:W-:Y:S01]  /*0d50*/  FFMA R21, R7.reuse, R21, R4 ;  /* 0x0000001507157223 */ /* 0x040fe20000000004 */
[C---:B------:R-:W-:Y:S01]  /*0d60*/  FFMA R29, R7.reuse, R22, R29 ;  /* 0x00000016071d7223 */ /* 0x040fe2000000001d */
[----:B------:R-:W-:Y:S01]  /*0d70*/  FFMA R0, R7, R23, R0 ;  /* 0x0000001707007223 */ /* 0x000fe20000000000 */
[----:B------:R-:W-:Y:S06]  /*0d80*/  BRA `(.L_x_12) ;  /* 0x0000000000b07947 */ /* 0x000fec0003800000 */
.L_x_11:
[----:B------:R-:W-:Y:S02]  /*0d90*/  IADD3 R9, P2, PT, R2, 0x1, RZ ;  /* 0x0000000102097810 */ /* 0x000fe40007f5e0ff */
[----:B------:R-:W-:Y:S02]  /*0da0*/  SHF.L.U32 R11, R26, 0x2, RZ ;  /* 0x000000021a0b7819 */ /* 0x000fe400000006ff */
[----:B------:R-:W-:Y:S01]  /*0db0*/  ISETP.GE.U32.AND P1, PT, R9, R26, PT ;  /* 0x0000001a0900720c */ /* 0x000fe20003f26070 */
[----:B------:R-:W-:Y:S01]  /*0dc0*/  IMAD.X R10, RZ, RZ, R3, P2 ;  /* 0x000000ffff0a7224 */ /* 0x000fe200010e0603 */
[----:B------:R-:W-:Y:S02]  /*0dd0*/  LEA R16, P2, R8, UR18, 0x2 ;  /* 0x0000001208107c11 */ /* 0x000fe4000f8410ff */
[----:B------:R-:W-:Y:S02]  /*0de0*/  SHF.L.U64.HI R23, R26, 0x2, R27 ;  /* 0x000000021a177819 */ /* 0x000fe4000001021b */
[----:B------:R-:W-:-:S02]  /*0df0*/  ISETP.GE.U32.AND.EX P1, PT, R10, R27, PT, P1 ;  /* 0x0000001b0a00720c */ /* 0x000fc40003f26110 */
[----:B------:R-:W-:Y:S02]  /*0e00*/  LEA.HI.X R17, R8, UR19, R15, 0x2, P2 ;  /* 0x0000001308117c11 */ /* 0x000fe400090f140f */
[----:B------:R-:W-:-:S04]  /*0e10*/  IADD3 R8, P2, PT, R11, R16, RZ ;  /* 0x000000100b087210 */ /* 0x000fc80007f5e0ff */
[----:B------:R-:W-:Y:S01]  /*0e20*/  IADD3 R14, P3, PT, R11, R8, RZ ;  /* 0x000000080b0e7210 */ /* 0x000fe20007f7e0ff */
[----:B------:R-:W-:-:S04]  /*0e30*/  IMAD.X R9, R23, 0x1, R17, P2 ;  /* 0x0000000117097824 */ /* 0x000fc800010e0611 */
[----:B------:R-:W2:Y:S01]  /*0e40*/  @!P1 LDG.E R18, desc[UR12][R16.64+0x4] ;  /* 0x0000040c10129981 */ /* 0x000ea2000c1e1900 */
[----:B------:R-:W-:Y:S02]  /*0e50*/  IADD3 R10, P2, PT, R11, R14, RZ ;  /* 0x0000000e0b0a7210 */ /* 0x000fe40007f5e0ff */
[C---:B------:R-:W-:Y:S01]  /*0e60*/  IADD3.X R15, PT, PT, R23.reuse, R9, RZ, P3, !PT ;  /* 0x00000009170f7210 */ /* 0x040fe20001ffe4ff */
[----:B------:R-:W3:Y:S04]  /*0e70*/  @!P1 LDG.E R19, desc[UR12][R8.64+0x4] ;  /* 0x0000040c08139981 */ /* 0x000ee8000c1e1900 */
[----:B------:R-:W-:Y:S01]  /*0e80*/  IMAD.X R11, R23, 0x1, R15, P2 ;  /* 0x00000001170b7824 */ /* 0x000fe200010e060f */
[----:B------:R-:W4:Y:S04]  /*0e90*/  @!P1 LDG.E R20, desc[UR12][R14.64+0x4] ;  /* 0x0000040c0e149981 */ /* 0x000f28000c1e1900 */
[----:B------:R-:W4:Y:S01]  /*0ea0*/  @!P1 LDG.E R12, desc[UR12][R10.64+0x4] ;  /* 0x0000040c0a0c9981 */ /* 0x000f22000c1e1900 */
[----:B--2--5:R-:W-:-:S04]  /*0eb0*/  @!P1 FFMA R18, R4, R18, R21 ;  /* 0x0000001204129223 */ /* 0x024fc80000000015 */
[----:B---3--:R-:W-:-:S04]  /*0ec0*/  @!P1 FFMA R19, R5, R19, R18 ;  /* 0x0000001305139223 */ /* 0x008fc80000000012 */
[----:B----4-:R-:W-:Y:S01]  /*0ed0*/  @!P1 FFMA R20, R6, R20, R19 ;  /* 0x0000001406149223 */ /* 0x010fe20000000013 */
[----:B------:R-:W-:-:S03]  /*0ee0*/  IADD3 R19, P3, PT, R2, 0x2, RZ ;  /* 0x0000000202137810 */ /* 0x000fc60007f7e0ff */
[----:B------:R-:W-:Y:S01]  /*0ef0*/  @!P1 FFMA R21, R7, R12, R20 ;  /* 0x0000000c07159223 */ /* 0x000fe20000000014 */
[-C--:B------:R-:W-:Y:S02]  /*0f00*/  ISETP.GE.U32.AND P1, PT, R2, R26.reuse, PT ;  /* 0x0000001a0200720c */ /* 0x080fe40003f26070 */
[----:B------:R-:W-:Y:S02]  /*0f10*/  ISETP.GE.U32.AND P2, PT, R19, R26, PT ;  /* 0x0000001a1300720c */ /* 0x000fe40003f46070 */
[----:B------:R-:W-:Y:S02]  /*0f20*/  IADD3.X R12, PT, PT, RZ, R3, RZ, P3, !PT ;  /* 0x00000003ff0c7210 */ /* 0x000fe40001ffe4ff */
[-C--:B------:R-:W-:Y:S02]  /*0f30*/  ISETP.GE.U32.AND.EX P1, PT, R3, R27.reuse, PT, P1 ;  /* 0x0000001b0300720c */ /* 0x080fe40003f26110 */
[----:B------:R-:W-:-:S11]  /*0f40*/  ISETP.GE.U32.AND.EX P2, PT, R12, R27, PT, P2 ;  /* 0x0000001b0c00720c */ /* 0x000fd60003f46120 */
[----:B------:R-:W2:Y:S04]  /*0f50*/  @!P1 LDG.E R12, desc[UR12][R16.64] ;  /* 0x0000000c100c9981 */ /* 0x000ea8000c1e1900 */
[----:B------:R-:W3:Y:S04]  /*0f60*/  @!P2 LDG.E R22, desc[UR12][R16.64+0x8] ;  /* 0x0000080c1016a981 */ /* 0x000ee8000c1e1900 */
[----:B------:R-:W4:Y:S04]  /*0f70*/  @!P1 LDG.E R18, desc[UR12][R8.64] ;  /* 0x0000000c08129981 */ /* 0x000f28000c1e1900 */
[----:B------:R-:W4:Y:S04]  /*0f80*/  @!P1 LDG.E R19, desc[UR12][R14.64] ;  /* 0x0000000c0e139981 */ /* 0x000f28000c1e1900 */
[----:B------:R-:W4:Y:S04]  /*0f90*/  @!P2 LDG.E R23, desc[UR12][R14.64+0x8] ;  /* 0x0000080c0e17a981 */ /* 0x000f28000c1e1900 */
[----:B------:R-:W4:Y:S04]  /*0fa0*/  @!P2 LDG.E R8, desc[UR12][R8.64+0x8] ;  /* 0x0000080c0808a981 */ /* 0x000f28000c1e1900 */
[----:B------:R-:W4:Y:S04]  /*0fb0*/  @!P1 LDG.E R20, desc[UR12][R10.64] ;  /* 0x0000000c0a149981 */ /* 0x000f28000c1e1900 */
[----:B------:R-:W4:Y:S01]  /*0fc0*/  @!P2 LDG.E R11, desc[UR12][R10.64+0x8] ;  /* 0x0000080c0a0ba981 */ /* 0x000f22000c1e1900 */
[C---:B--2---:R-:W-:Y:S01]  /*0fd0*/  @!P1 FFMA R12, R4.reuse, R12, R13 ;  /* 0x0000000c040c9223 */ /* 0x044fe2000000000d */
[----:B---3--:R-:W-:-:S03]  /*0fe0*/  @!P2 FFMA R22, R4, R22, R29 ;  /* 0x000000160416a223 */ /* 0x008fc6000000001d */
[----:B----4-:R-:W-:-:S04]  /*0ff0*/  @!P1 FFMA R12, R5, R18, R12 ;  /* 0x00000012050c9223 */ /* 0x010fc8000000000c */
[----:B------:R-:W-:Y:S01]  /*1000*/  @!P1 FFMA R12, R6, R19, R12 ;  /* 0x00000013060c9223 */ /* 0x000fe2000000000c */
[----:B------:R-:W-:-:S04]  /*1010*/  @!P2 FFMA R22, R5, R8, R22 ;  /* 0x000000080516a223 */ /* 0x000fc80000000016 */
[----:B------:R-:W-:Y:S01]  /*1020*/  @!P2 FFMA R22, R6, R23, R22 ;  /* 0x000000170616a223 */ /* 0x000fe20000000016 */
[----:B------:R-:W-:-:S03]  /*1030*/  @!P1 FFMA R13, R7, R20, R12 ;  /* 0x00000014070d9223 */ /* 0x000fc6000000000c */
[----:B------:R-:W-:-:S07]  /*1040*/  @!P2 FFMA R29, R7, R11, R22 ;  /* 0x0000000b071da223 */ /* 0x000fce0000000016 */
.L_x_12:
[----:B------:R-:W-:Y:S05]  /*1050*/  BSYNC.RECONVERGENT B0 ;  /* 0x0000000000007941 */ /* 0x000fea0003800200 */
.L_x_10:
[----:B------:R-:W-:Y:S05]  /*1060*/  BRA.U !UP0, `(.L_x_13) ;  /* 0xfffffff908887547 */ /* 0x000fea000b83ffff */
.L_x_9:
[----:B------:R-:W-:-:S04]  /*1070*/  ULOP3.LUT UR6, UR10, 0xfffffffc, URZ, 0xc0, !UPT ;  /* 0xfffffffc0a067892 */ /* 0x000fc8000f8ec0ff */
[----:B------:R-:W-:-:S04]  /*1080*/  UISETP.NE.U32.AND UP0, UPT, UR6, UR10, UPT ;  /* 0x0000000a0600728c */ /* 0x000fc8000bf05070 */
[----:B------:R-:W-:-:S09]  /*1090*/  UISETP.NE.AND.EX UP0, UPT, UR11, UR11, UPT, UP0 ;  /* 0x0000000b0b00728c */ /* 0x000fd2000bf05300 */
[----:B------:R-:W-:Y:S05]  /*10a0*/  BRA.U !UP0, `(.L_x_14) ;  /* 0x0000000d08007547 */ /* 0x000fea000b800000 */
[----:B------:R-:W0:Y:S01]  /*10b0*/  LDCU UR15, c[0x0][0x3ac] ;  /* 0x00007580ff0f77ac */ /* 0x000e220008000800 */
[C---:B------:R-:W-:Y:S02]  /*10c0*/  IADD3 R5, P0, PT, R2.reuse, 0x1, RZ ;  /* 0x0000000102057810 */ /* 0x040fe40007f1e0ff */
[C---:B------:R-:W-:Y:S01]  /*10d0*/  IADD3 R9, P2, PT, R2.reuse, 0x3, RZ ;  /* 0x0000000302097810 */ /* 0x040fe20007f5e0ff */
[----:B------:R-:W-:Y:S01]  /*10e0*/  UIADD3 UR4, UP0, UPT, UR6, 0x1, URZ ;  /* 0x0000000106047890 */ /* 0x000fe2000ff1e0ff */
[----:B------:R-:W-:Y:S01]  /*10f0*/  IADD3 R7, P1, PT, R2, 0x2, RZ ;  /* 0x0000000202077810 */ /* 0x000fe20007f3e0ff */
[--C-:B------:R-:W-:Y:S02]  /*1100*/  IMAD.X R4, RZ, RZ, R3.reuse, P0 ;  /* 0x000000ffff047224 */ /* 0x100fe400000e0603 */
[----:B------:R-:W-:Y:S01]  /*1110*/  IMAD.X R8, RZ, RZ, R3, P2 ;  /* 0x000000ffff087224 */ /* 0x000fe200010e0603 */
[----:B------:R-:W-:Y:S01]  /*1120*/  IADD3.X R6, PT, PT, RZ, R3, RZ, P1, !PT ;  /* 0x00000003ff067210 */ /* 0x000fe20000ffe4ff */
[----:B0-----:R-:W-:-:S02]  /*1130*/  UIADD3.X UR5, UPT, UPT, URZ, UR15, URZ, UP0, !UPT ;  /* 0x0000000fff057290 */ /* 0x001fc400087fe4ff */
[----:B------:R-:W-:-:S04]  /*1140*/  UISETP.GT.U32.AND UP0, UPT, UR4, UR10, UPT ;  /* 0x0000000a0400728c */ /* 0x000fc8000bf04070 */
[----:B------:R-:W-:-:S04]  /*1150*/  UISETP.GT.U32.AND.EX UP0, UPT, UR5, UR11, UPT, UP0 ;  /* 0x0000000b0500728c */ /* 0x000fc8000bf04100 */
[----:B------:R-:W-:Y:S02]  /*1160*/  USEL UR4, UR4, UR10, UP0 ;  /* 0x0000000a04047287 */ /* 0x000fe40008000000 */
[----:B------:R-:W-:Y:S02]  /*1170*/  USEL UR5, UR5, UR11, UP0 ;  /* 0x0000000b05057287 */ /* 0x000fe40008000000 */
[----:B------:R-:W-:Y:S02]  /*1180*/  UIADD3 UR7, UP0, UPT, -UR4, UR6, URZ ;  /* 0x0000000604077290 */ /* 0x000fe4000ff1e1ff */
[----:B------:R-:W-:Y:S02]  /*1190*/  ULOP3.LUT UR17, UR4, 0x3, URZ, 0xc0, !UPT ;  /* 0x0000000304117892 */ /* 0x000fe4000f8ec0ff */
[----:B------:R-:W-:Y:S02]  /*11a0*/  UIADD3.X UR8, UPT, UPT, ~UR5, UR15, URZ, UP0, !UPT ;  /* 0x0000000f05087290 */ /* 0x000fe400087fe5ff */
[----:B------:R-:W-:-:S02]  /*11b0*/  UISETP.GT.U32.AND UP1, UPT, UR7, -0x4, UPT ;  /* 0xfffffffc0700788c */ /* 0x000fc4000bf24070 */
[----:B------:R-:W-:Y:S02]  /*11c0*/  UISETP.NE.U32.AND UP0, UPT, UR17, URZ, UPT ;  /* 0x000000ff1100728c */ /* 0x000fe4000bf05070 */
[----:B------:R-:W-:Y:S02]  /*11d0*/  UISETP.GT.U32.AND.EX UP1, UPT, UR8, -0x1, UPT, UP1 ;  /* 0xffffffff0800788c */ /* 0x000fe4000bf24110 */
[----:B------:R-:W-:-:S07]  /*11e0*/  UISETP.NE.AND.EX UP0, UPT, URZ, URZ, UPT, UP0 ;  /* 0x000000ffff00728c */ /* 0x000fce000bf05300 */
[----:B------:R-:W-:Y:S05]  /*11f0*/  BRA.U UP1, `(.L_x_15) ;  /* 0x0000000501407547 */ /* 0x000fea000b800000 */
[----:B------:R-:W0:Y:S01]  /*1200*/  LDCU.64 UR10, c[0x0][0x3b0] ;  /* 0x00007600ff0a77ac */ /* 0x000e220008000a00 */
[----:B------:R-:W1:Y:S01]  /*1210*/  LDCU.64 UR8, c[0x0][0x3a8] ;  /* 0x00007500ff0877ac */ /* 0x000e620008000a00 */
[----:B------:R-:W2:Y:S01]  /*1220*/  LDCU.128 UR20, c[0x0][0x380] ;  /* 0x00007000ff1477ac */ /* 0x000ea20008000c00 */
[----:B------:R-:W-:Y:S01]  /*1230*/  ULOP3.LUT UR16, UR4, 0xfffffffc, URZ, 0xc0, !UPT ;  /* 0xfffffffc04107892 */ /* 0x000fe2000f8ec0ff */
[----:B0-----:R-:W-:-:S04]  /*1240*/  ISETP.GE.U32.AND P0, PT, R2, UR10, PT ;  /* 0x0000000a02007c0c */ /* 0x001fc8000bf06070 */
[----:B-12---:R-:W-:-:S13]  /*1250*/  ISETP.GE.U32.AND.EX P0, PT, R3, UR11, PT, P0 ;  /* 0x0000000b03007c0c */ /* 0x006fda000bf06100 */
.L_x_16:
[----:B------:R-:W0:Y:S01]  /*1260*/  LDC.64 R10, c[0x0][0x3b0] ;  /* 0x0000ec00ff0a7b82 */ /* 0x000e220000000a00 */
[----:B------:R-:W-:Y:S01]  /*1270*/  UMOV UR10, UR8 ;  /* 0x00000008000a7c82 */ /* 0x000fe20008000000 */
[----:B------:R-:W-:Y:S01]  /*1280*/  MOV R14, UR6 ;  /* 0x00000006000e7c02 */ /* 0x000fe20008000f00 */
[----:B------:R-:W-:Y:S01]  /*1290*/  IMAD.U32 R15, RZ, RZ, UR15 ;  /* 0x0000000fff0f7e24 */ /* 0x000fe2000f8e00ff */
[----:B------:R-:W-:Y:S01]  /*12a0*/  UMOV UR11, UR9 ;  /* 0x00000009000b7c82 */ /* 0x000fe20008000000 */
[----:B------:R-:W-:Y:S01]  /*12b0*/  IMAD R17, R28, UR10, RZ ;  /* 0x0000000a1c117c24 */ /* 0x000fe2000f8e02ff */
[----:B------:R-:W-:Y:S01]  /*12c0*/  MOV R16, R2 ;  /* 0x0000000200107202 */ /* 0x000fe20000000f00 */
[----:B------:R-:W-:-:S04]  /*12d0*/  IMAD.WIDE.U32 R14, R24, UR10, R14 ;  /* 0x0000000a180e7c25 */ /* 0x000fc8000f8e000e */
[----:B------:R-:W-:Y:S01]  /*12e0*/  IMAD R19, R24, UR11, R17 ;  /* 0x0000000b18137c24 */ /* 0x000fe2000f8e0211 */
[----:B------:R-:W-:Y:S01]  /*12f0*/  LEA R18, P1, R14, UR20, 0x2 ;  /* 0x000000140e127c11 */ /* 0x000fe2000f8210ff */
[----:B------:R-:W-:-:S03]  /*1300*/  IMAD.MOV.U32 R17, RZ, RZ, R3 ;  /* 0x000000ffff117224 */ /* 0x000fc600078e0003 */
[----:B------:R-:W-:-:S04]  /*1310*/  IADD3 R15, PT, PT, R19, R15, RZ ;  /* 0x0000000f130f7210 */ /* 0x000fc80007ffe0ff */
[----:B------:R-:W-:Y:S01]  /*1320*/  LEA.HI.X R19, R14, UR21, R15, 0x2, P1 ;  /* 0x000000150e137c11 */ /* 0x000fe200088f140f */
[C---:B0-----:R-:W-:Y:S01]  /*1330*/  IMAD R12, R10.reuse, UR15, RZ ;  /* 0x0000000f0a0c7c24 */ /* 0x041fe2000f8e02ff */
[----:B------:R-:W-:Y:S01]  /*1340*/  ISETP.GE.U32.AND P1, PT, R5, R10, PT ;  /* 0x0000000a0500720c */ /* 0x000fe20003f26070 */
[----:B------:R-:W-:-:S03]  /*1350*/  IMAD.WIDE.U32 R16, R10, UR6, R16 ;  /* 0x000000060a107c25 */ /* 0x000fc6000f8e0010 */
[----:B------:R-:W-:Y:S01]  /*1360*/  ISETP.GE.U32.AND.EX P1, PT, R4, R11, PT, P1 ;  /* 0x0000000b0400720c */ /* 0x000fe20003f26110 */
[----:B------:R-:W-:Y:S01]  /*1370*/  IMAD R23, R11, UR6, R12 ;  /* 0x000000060b177c24 */ /* 0x000fe2000f8e020c */
[----:B------:R-:W-:Y:S01]  /*1380*/  LEA R14, P2, R16, UR22, 0x2 ;  /* 0x00000016100e7c11 */ /* 0x000fe2000f8410ff */
[----:B------:R-:W2:Y:S02]  /*1390*/  LDG.E R12, desc[UR12][R18.64] ;  /* 0x0000000c120c7981 */ /* 0x000ea4000c1e1900 */
[----:B------:R-:W-:-:S05]  /*13a0*/  IMAD.IADD R15, R17, 0x1, R23 ;  /* 0x00000001110f7824 */ /* 0x000fca00078e0217 */
[----:B------:R-:W-:-:S05]  /*13b0*/  LEA.HI.X R15, R16, UR23, R15, 0x2, P2 ;  /* 0x00000017100f7c11 */ /* 0x000fca00090f140f */
[----:B------:R-:W2:Y:S04]  /*13c0*/  @!P0 LDG.E R16, desc[UR12][R14.64] ;  /* 0x0000000c0e108981 */ /* 0x000ea8000c1e1900 */
[----:B------:R-:W3:Y:S01]  /*13d0*/  @!P1 LDG.E R20, desc[UR12][R14.64+0x4] ;  /* 0x0000040c0e149981 */ /* 0x000ee2000c1e1900 */
[----:B------:R-:W-:-:S04]  /*13e0*/  ISETP.GE.U32.AND P3, PT, R9, R10, PT ;  /* 0x0000000a0900720c */ /* 0x000fc80003f66070 */
[----:B------:R-:W-:-:S13]  /*13f0*/  ISETP.GE.U32.AND.EX P3, PT, R8, R11, PT, P3 ;  /* 0x0000000b0800720c */ /* 0x000fda0003f66130 */
[----:B------:R-:W4:Y:S01]  /*1400*/  @!P3 LDG.E R23, desc[UR12][R14.64+0xc] ;  /* 0x00000c0c0e17b981 */ /* 0x000f22000c1e1900 */
[----:B--2---:R-:W-:Y:S01]  /*1410*/  @!P0 FFMA R13, R12, R16, R13 ;  /* 0x000000100c0d8223 */ /* 0x004fe2000000000d */
[----:B------:R-:W-:-:S04]  /*1420*/  LEA R16, P4, R10, R14, 0x2 ;  /* 0x0000000e0a107211 */ /* 0x000fc800078810ff */
[----:B------:R-:W-:Y:S01]  /*1430*/  LEA.HI.X R17, R10, R15, R11, 0x2, P4 ;  /* 0x0000000f0a117211 */ /* 0x000fe200020f140b */
[----:B---3--:R-:W-:Y:S02]  /*1440*/  @!P1 FFMA R21, R12, R20, R21 ;  /* 0x000000140c159223 */ /* 0x008fe40000000015 */
[----:B------:R-:W2:Y:S04]  /*1450*/  LDG.E R20, desc[UR12][R18.64+0x4] ;  /* 0x0000040c12147981 */ /* 0x000ea8000c1e1900 */
[----:B------:R-:W2:Y:S01]  /*1460*/  @!P0 LDG.E R26, desc[UR12][R16.64] ;  /* 0x0000000c101a8981 */ /* 0x000ea2000c1e1900 */
[----:B------:R-:W-:-:S03]  /*1470*/  ISETP.GE.U32.AND P2, PT, R7, R10, PT ;  /* 0x0000000a0700720c */ /* 0x000fc60003f46070 */
[----:B------:R-:W3:Y:S01]  /*1480*/  @!P3 LDG.E R27, desc[UR12][R16.64+0xc] ;  /* 0x00000c0c101bb981 */ /* 0x000ee2000c1e1900 */
[----:B------:R-:W-:Y:S01]  /*1490*/  ISETP.GE.U32.AND.EX P2, PT, R6, R11, PT, P2 ;  /* 0x0000000b0600720c */ /* 0x000fe20003f46120 */
[----:B----4-:R-:W-:Y:S02]  /*14a0*/  @!P3 FFMA R0, R12, R23, R0 ;  /* 0x000000170c00b223 */ /* 0x010fe40000000000 */
[----:B------:R-:W4:Y:S10]  /*14b0*/  @!P1 LDG.E R23, desc[UR12][R16.64+0x4] ;  /* 0x0000040c10179981 */ /* 0x000f34000c1e1900 */
[----:B------:R-:W5:Y:S01]  /*14c0*/  @!P2 LDG.E R22, desc[UR12][R14.64+0x8] ;  /* 0x0000080c0e16a981 */ /* 0x000f62000c1e1900 */
[----:B--2---:R-:W-:-:S03]  /*14d0*/  @!P0 FFMA R13, R20, R26, R13 ;  /* 0x0000001a140d8223 */ /* 0x004fc6000000000d */
[----:B------:R-:W2:Y:S01]  /*14e0*/  @!P2 LDG.E R26, desc[UR12][R16.64+0x8] ;  /* 0x0000080c101aa981 */ /* 0x000ea2000c1e1900 */
[C---:B---3--:R-:W-:Y:S01]  /*14f0*/  @!P3 FFMA R0, R20.reuse, R27, R0 ;  /* 0x0000001b1400b223 */ /* 0x048fe20000000000 */
[----:B----4-:R-:W-:Y:S01]  /*1500*/  @!P1 FFMA R21, R20, R23, R21 ;  /* 0x0000001714159223 */ /* 0x010fe20000000015 */
[----:B-----5:R-:W-:Y:S01]  /*1510*/  @!P2 FFMA R29, R12, R22, R29 ;  /* 0x000000160c1da223 */ /* 0x020fe2000000001d */
[C---:B------:R-:W-:Y:S01]  /*1520*/  LEA R22, P4, R10.reuse, R16, 0x2 ;  /* 0x000000100a167211 */ /* 0x040fe200078810ff */
[----:B------:R-:W3:Y:S03]  /*1530*/  LDG.E R12, desc[UR12][R18.64+0x8] ;  /* 0x0000080c120c7981 */ /* 0x000ee6000c1e1900 */
[C---:B------:R-:W-:Y:S02]  /*1540*/  LEA.HI.X R23, R10.reuse, R17, R11, 0x2, P4 ;  /* 0x000000110a177211 */ /* 0x040fe400020f140b */
[----:B------:R-:W-:-:S03]  /*1550*/  LEA R14, P4, R10, R22, 0x2 ;  /* 0x000000160a0e7211 */ /* 0x000fc600078810ff */
[----:B------:R-:W3:Y:S01]  /*1560*/  @!P1 LDG.E R16, desc[UR12][R22.64+0x4] ;  /* 0x0000040c16109981 */ /* 0x000ee2000c1e1900 */
[----:B------:R-:W-:-:S03]  /*1570*/  LEA.HI.X R15, R10, R23, R11, 0x2, P4 ;  /* 0x000000170a0f7211 */ /* 0x000fc600020f140b */
[----:B------:R-:W4:Y:S04]  /*1580*/  @!P0 LDG.E R10, desc[UR12][R22.64] ;  /* 0x0000000c160a8981 */ /* 0x000f28000c1e1900 */
[----:B------:R-:W5:Y:S04]  /*1590*/  @!P3 LDG.E R11, desc[UR12][R22.64+0xc] ;  /* 0x00000c0c160bb981 */ /* 0x000f68000c1e1900 */
[----:B------:R-:W5:Y:S04]  /*15a0*/  LDG.E R18, desc[UR12][R18.64+0xc] ;  /* 0x00000c0c12127981 */ /* 0x000f68000c1e1900 */
[----:B------:R-:W5:Y:S04]  /*15b0*/  @!P1 LDG.E R17, desc[UR12][R14.64+0x4] ;  /* 0x0000040c0e119981 */ /* 0x000f68000c1e1900 */
[----:B------:R-:W5:Y:S04]  /*15c0*/  @!P3 LDG.E R27, desc[UR12][R14.64+0xc] ;  /* 0x00000c0c0e1bb981 */ /* 0x000f68000c1e1900 */
[----:B------:R-:W5:Y:S01]  /*15d0*/  @!P2 LDG.E R19, desc[UR12][R14.64+0x8] ;  /* 0x0000080c0e13a981 */ /* 0x000f62000c1e1900 */
[----:B--2---:R-:W-:-:S03]  /*15e0*/  @!P2 FFMA R29, R20, R26, R29 ;  /* 0x0000001a141da223 */ /* 0x004fc6000000001d */
[----:B------:R-:W2:Y:S04]  /*15f0*/  @!P2 LDG.E R20, desc[UR12][R22.64+0x8] ;  /* 0x0000080c1614a981 */ /* 0x000ea8000c1e1900 */
[----:B------:R-:W2:Y:S01]  /*1600*/  @!P0 LDG.E R26, desc[UR12][R14.64] ;  /* 0x0000000c0e1a8981 */ /* 0x000ea2000c1e1900 */
[----:B------:R-:W-:-:S04]  /*1610*/  UIADD3 UR6, UP1, UPT, UR6, 0x4, URZ ;  /* 0x0000000406067890 */ /* 0x000fc8000ff3e0ff */
[----:B------:R-:W-:Y:S02]  /*1620*/  UIADD3.X UR15, UPT, UPT, URZ, UR15, URZ, UP1, !UPT ;  /* 0x0000000fff0f7290 */ /* 0x000fe40008ffe4ff */
[----:B------:R-:W-:-:S04]  /*1630*/  UIADD3 UR7, UP1, UPT, UR6, -UR16, URZ ;  /* 0x8000001006077290 */ /* 0x000fc8000ff3e0ff */
[----:B------:R-:W-:Y:S02]  /*1640*/  UIADD3.X UR14, UPT, UPT, UR15, ~UR5, URZ, UP1, !UPT ;  /* 0x800000050f0e7290 */ /* 0x000fe40008ffe4ff */
[----:B------:R-:W-:-:S04]  /*1650*/  UISETP.NE.U32.AND UP1, UPT, UR7, URZ, UPT ;  /* 0x000000ff0700728c */ /* 0x000fc8000bf25070 */
[----:B------:R-:W-:Y:S01]  /*1660*/  UISETP.NE.AND.EX UP1, UPT, UR14, URZ, UPT, UP1 ;  /* 0x000000ff0e00728c */ /* 0x000fe2000bf25310 */
[C---:B---3--:R-:W-:Y:S01]  /*1670*/  @!P1 FFMA R21, R12.reuse, R16, R21 ;  /* 0x000000100c159223 */ /* 0x048fe20000000015 */
[C---:B----4-:R-:W-:Y:S01]  /*1680*/  @!P0 FFMA R13, R12.reuse, R10, R13 ;  /* 0x0000000a0c0d8223 */ /* 0x050fe2000000000d */
[----:B-----5:R-:W-:Y:S02]  /*1690*/  @!P3 FFMA R0, R12, R11, R0 ;  /* 0x0000000b0c00b223 */ /* 0x020fe40000000000 */
[C---:B------:R-:W-:Y:S02]  /*16a0*/  @!P1 FFMA R21, R18.reuse, R17, R21 ;  /* 0x0000001112159223 */ /* 0x040fe40000000015 */
[----:B------:R-:W-:Y:S01]  /*16b0*/  @!P3 FFMA R0, R18, R27, R0 ;  /* 0x0000001b1200b223 */ /* 0x000fe20000000000 */
[----:B--2---:R-:W-:-:S04]  /*16c0*/  @!P2 FFMA R29, R12, R20, R29 ;  /* 0x000000140c1da223 */ /* 0x004fc8000000001d */
[C---:B------:R-:W-:Y:S01]  /*16d0*/  @!P2 FFMA R29, R18.reuse, R19, R29 ;  /* 0x00000013121da223 */ /* 0x040fe2000000001d */
[----:B------:R-:W-:Y:S01]  /*16e0*/  @!P0 FFMA R13, R18, R26, R13 ;  /* 0x0000001a120d8223 */ /* 0x000fe2000000000d */
[----:B------:R-:W-:Y:S06]  /*16f0*/  BRA.U UP1, `(.L_x_16) ;  /* 0xfffffff901d87547 */ /* 0x000fec000b83ffff */
.L_x_15:
[----:B------:R-:W-:Y:S05]  /*1700*/  BRA.U !UP0, `(.L_x_14) ;  /* 0x0000000508687547 */ /* 0x000fea000b800000 */
[----:B------:R-:W-:Y:S02]  /*1710*/  UISETP.NE.U32.AND UP1, UPT, UR17, 0x1, UPT ;  /* 0x000000011100788c */ /* 0x000fe4000bf25070 */
[----:B------:R-:W-:Y:S02]  /*1720*/  ULOP3.LUT UR4, UR4, 0x1, URZ, 0xc0, !UPT ;  /* 0x0000000104047892 */ /* 0x000fe4000f8ec0ff */
[----:B------:R-:W-:Y:S02]  /*1730*/  UISETP.NE.AND.EX UP1, UPT, URZ, URZ, UPT, UP1 ;  /* 0x000000ffff00728c */ /* 0x000fe4000bf25310 */
[----:B------:R-:W-:-:S04]  /*1740*/  UISETP.NE.U32.AND UP0, UPT, UR4, 0x1, UPT ;  /* 0x000000010400788c */ /* 0x000fc8000bf05070 */
[----:B------:R-:W-:-:S03]  /*1750*/  UISETP.NE.U32.AND.EX UP0, UPT, URZ, URZ, UPT, UP0 ;  /* 0x000000ffff00728c */ /* 0x000fc6000bf05100 */
[----:B------:R-:W-:Y:S08]  /*1760*/  BRA.U !UP1, `(.L_x_17) ;  /* 0x0000000109c07547 */ /* 0x000ff0000b800000 */
[----:B------:R-:W0:Y:S01]  /*1770*/  LDC.64 R10, c[0x0][0x3b0] ;  /* 0x0000ec00ff0a7b82 */ /* 0x000e220000000a00 */
[----:B------:R-:W1:Y:S01]  /*1780*/  LDCU.128 UR16, c[0x0][0x380] ;  /* 0x00007000ff1077ac */ /* 0x000e620008000c00 */
[----:B------:R-:W-:Y:S01]  /*1790*/  MOV R16, UR6 ;  /* 0x0000000600107c02 */ /* 0x000fe20008000f00 */
[----:B------:R-:W-:Y:S01]  /*17a0*/  IMAD.U32 R17, RZ, RZ, UR15 ;  /* 0x0000000fff117e24 */ /* 0x000fe2000f8e00ff */
[----:B------:R-:W-:Y:S01]  /*17b0*/  MOV R19, R3 ;  /* 0x0000000300137202 */ /* 0x000fe20000000f00 */
[----:B------:R-:W-:Y:S02]  /*17c0*/  IMAD R15, R28, UR10, RZ ;  /* 0x0000000a1c0f7c24 */ /* 0x000fe4000f8e02ff */
[----:B------:R-:W-:-:S04]  /*17d0*/  IMAD.WIDE.U32 R16, R24, UR10, R16 ;  /* 0x0000000a18107c25 */ /* 0x000fc8000f8e0010 */
[----:B------:R-:W-:Y:S02]  /*17e0*/  IMAD R15, R24, UR11, R15 ;  /* 0x0000000b180f7c24 */ /* 0x000fe4000f8e020f */
[----:B------:R-:W-:-:S03]  /*17f0*/  IMAD.MOV.U32 R18, RZ, RZ, R2 ;  /* 0x000000ffff127224 */ /* 0x000fc600078e0002 */
[----:B------:R-:W-:Y:S02]  /*1800*/  IADD3 R15, PT, PT, R15, R17, RZ ;  /* 0x000000110f0f7210 */ /* 0x000fe40007ffe0ff */
[----:B-1----:R-:W-:-:S04]  /*1810*/  LEA R14, P0, R16, UR16, 0x2 ;  /* 0x00000010100e7c11 */ /* 0x002fc8000f8010ff */
[----:B------:R-:W-:Y:S01]  /*1820*/  LEA.HI.X R15, R16, UR17, R15, 0x2, P0 ;  /* 0x00000011100f7c11 */ /* 0x000fe200080f140f */
[----:B0-----:R-:W-:Y:S01]  /*1830*/  IMAD R12, R10, UR15, RZ ;  /* 0x0000000f0a0c7c24 */ /* 0x001fe2000f8e02ff */
[-C--:B------:R-:W-:Y:S01]  /*1840*/  ISETP.GE.U32.AND P1, PT, R2, R10.reuse, PT ;  /* 0x0000000a0200720c */ /* 0x080fe20003f26070 */
[----:B------:R-:W-:Y:S01]  /*1850*/  IMAD.WIDE.U32 R18, R10, UR6, R18 ;  /* 0x000000060a127c25 */ /* 0x000fe2000f8e0012 */
[-C--:B------:R-:W-:Y:S02]  /*1860*/  ISETP.GE.U32.AND P3, PT, R5, R10.reuse, PT ;  /* 0x0000000a0500720c */ /* 0x080fe40003f66070 */
[-C--:B------:R-:W-:Y:S01]  /*1870*/  ISETP.GE.U32.AND P2, PT, R7, R10.reuse, PT ;  /* 0x0000000a0700720c */ /* 0x080fe20003f46070 */
[----:B------:R-:W-:Y:S01]  /*1880*/  IMAD R17, R11, UR6, R12 ;  /* 0x000000060b117c24 */ /* 0x000fe2000f8e020c */
[----:B------:R-:W-:Y:S02]  /*1890*/  ISETP.GE.U32.AND P0, PT, R9, R10, PT ;  /* 0x0000000a0900720c */ /* 0x000fe40003f06070 */
[-C--:B------:R-:W-:Y:S01]  /*18a0*/  ISETP.GE.U32.AND.EX P1, PT, R3, R11.reuse, PT, P1 ;  /* 0x0000000b0300720c */ /* 0x080fe20003f26110 */
[----:B------:R-:W-:Y:S01]  /*18b0*/  IMAD.IADD R17, R19, 0x1, R17 ;  /* 0x0000000113117824 */ /* 0x000fe200078e0211 */
[----:B------:R-:W-:-:S02]  /*18c0*/  ISETP.GE.U32.AND.EX P3, PT, R4, R11, PT, P3 ;  /* 0x0000000b0400720c */ /* 0x000fc40003f66130 */
[-C--:B------:R-:W-:Y:S02]  /*18d0*/  ISETP.GE.U32.AND.EX P2, PT, R6, R11.reuse, PT, P2 ;  /* 0x0000000b0600720c */ /* 0x080fe40003f46120 */
[----:B------:R-:W-:Y:S02]  /*18e0*/  ISETP.GE.U32.AND.EX P0, PT, R8, R11, PT, P0 ;  /* 0x0000000b0800720c */ /* 0x000fe40003f06100 */
[----:B------:R-:W-:-:S04]  /*18f0*/  LEA R16, P4, R18, UR18, 0x2 ;  /* 0x0000001212107c11 */ /* 0x000fc8000f8810ff */
[----:B------:R-:W-:Y:S02]  /*1900*/  LEA.HI.X R17, R18, UR19, R17, 0x2, P4 ;  /* 0x0000001312117c11 */ /* 0x000fe4000a0f1411 */
[----:B------:R-:W-:-:S03]  /*1910*/  LEA R18, P4, R10, R16, 0x2 ;  /* 0x000000100a127211 */ /* 0x000fc600078810ff */
[----:B------:R-:W2:Y:S01]  /*1920*/  @!P3 LDG.E R12, desc[UR12][R16.64+0x4] ;  /* 0x0000040c100cb981 */ /* 0x000ea2000c1e1900 */
[----:B------:R-:W-:-:S03]  /*1930*/  LEA.HI.X R19, R10, R17, R11, 0x2, P4 ;  /* 0x000000110a137211 */ /* 0x000fc600020f140b */
[----:B------:R-:W2:Y:S04]  /*1940*/  LDG.E R10, desc[UR12][R14.64] ;  /* 0x0000000c0e0a7981 */ /* 0x000ea8000c1e1900 */
[----:B------:R-:W3:Y:S04]  /*1950*/  @!P1 LDG.E R11, desc[UR12][R16.64] ;  /* 0x0000000c100b9981 */ /* 0x000ee8000c1e1900 */
[----:B------:R-:W4:Y:S04]  /*1960*/  @!P2 LDG.E R20, desc[UR12][R16.64+0x8] ;  /* 0x0000080c1014a981 */ /* 0x000f28000c1e1900 */
[----:B------:R-:W5:Y:S04]  /*1970*/  @!P0 LDG.E R23, desc[UR12][R16.64+0xc] ;  /* 0x00000c0c10178981 */ /* 0x000f68000c1e1900 */
[----:B------:R-:W5:Y:S04]  /*1980*/  LDG.E R14, desc[UR12][R14.64+0x4] ;  /* 0x0000040c0e0e7981 */ /* 0x000f68000c1e1900 */
[----:B------:R-:W5:Y:S04]  /*1990*/  @!P1 LDG.E R22, desc[UR12][R18.64] ;  /* 0x0000000c12169981 */ /* 0x000f68000c1e1900 */
[----:B------:R-:W5:Y:S04]  /*19a0*/  @!P3 LDG.E R26, desc[UR12][R18.64+0x4] ;  /* 0x0000040c121ab981 */ /* 0x000f68000c1e1900 */
[----:B------:R-:W5:Y:S04]  /*19b0*/  @!P2 LDG.E R27, desc[UR12][R18.64+0x8] ;  /* 0x0000080c121ba981 */ /* 0x000f68000c1e1900 */
[----:B------:R-:W5:Y:S01]  /*19c0*/  @!P0 LDG.E R15, desc[UR12][R18.64+0xc] ;  /* 0x00000c0c120f8981 */ /* 0x000f62000c1e1900 */
[----:B------:R-:W-:-:S04]  /*19d0*/  UIADD3 UR6, UP1, UPT, UR6, 0x2, URZ ;  /* 0x0000000206067890 */ /* 0x000fc8000ff3e0ff */
[----:B------:R-:W-:Y:S01]  /*19e0*/  UIADD3.X UR15, UPT, UPT, URZ, UR15, URZ, UP1, !UPT ;  /* 0x0000000fff0f7290 */ /* 0x000fe20008ffe4ff */
[C---:B--2---:R-:W-:Y:S01]  /*19f0*/  @!P3 FFMA R21, R10.reuse, R12, R21 ;  /* 0x0000000c0a15b223 */ /* 0x044fe20000000015 */
[C---:B---3--:R-:W-:Y:S01]  /*1a00*/  @!P1 FFMA R13, R10.reuse, R11, R13 ;  /* 0x0000000b0a0d9223 */ /* 0x048fe2000000000d */
[C---:B----4-:R-:W-:Y:S01]  /*1a10*/  @!P2 FFMA R29, R10.reuse, R20, R29 ;  /* 0x000000140a1da223 */ /* 0x050fe2000000001d */
[----:B-----5:R-:W-:Y:S02]  /*1a20*/  @!P0 FFMA R0, R10, R23, R0 ;  /* 0x000000170a008223 */ /* 0x020fe40000000000 */
[C---:B------:R-:W-:Y:S01]  /*1a30*/  @!P1 FFMA R13, R14.reuse, R22, R13 ;  /* 0x000000160e0d9223 */ /* 0x040fe2000000000d */
[C---:B------:R-:W-:Y:S01]  /*1a40*/  @!P3 FFMA R21, R14.reuse, R26, R21 ;  /* 0x0000001a0e15b223 */ /* 0x040fe20000000015 */
[C---:B------:R-:W-:Y:S01]  /*1a50*/  @!P2 FFMA R29, R14.reuse, R27, R29 ;  /* 0x0000001b0e1da223 */ /* 0x040fe2000000001d */
[----:B------:R-:W-:-:S07]  /*1a60*/  @!P0 FFMA R0, R14, R15, R0 ;  /* 0x0000000f0e008223 */ /* 0x000fce0000000000 */
.L_x_17:
[----:B------:R-:W-:Y:S05]  /*1a70*/  BRA.U UP0, `(.L_x_14) ;  /* 0x00000001008c7547 */ /* 0x000fea000b800000 */
[----:B------:R-:W0:Y:S01]  /*1a80*/  LDC.64 R10, c[0x0][0x3b0] ;  /* 0x0000ec00ff0a7b82 */ /* 0x000e220000000a00 */
[----:B------:R-:W1:Y:S01]  /*1a90*/  LDCU.128 UR16, c[0x0][0x380] ;  /* 0x00007000ff1077ac */ /* 0x000e620008000c00 */
[----:B------:R-:W-:Y:S01]  /*1aa0*/  MOV R14, UR6 ;  /* 0x00000006000e7c02 */ /* 0x000fe20008000f00 */
[----:B------:R-:W-:-:S04]  /*1ab0*/  IMAD.U32 R15, RZ, RZ, UR15 ;  /* 0x0000000fff0f7e24 */ /* 0x000fc8000f8e00ff */
[----:B------:R-:W-:Y:S01]  /*1ac0*/  IMAD.WIDE.U32 R14, R24, UR10, R14 ;  /* 0x0000000a180e7c25 */ /* 0x000fe2000f8e000e */
[----:B0-----:R-:W-:-:S03]  /*1ad0*/  ISETP.GE.U32.AND P1, PT, R7, R10, PT ;  /* 0x0000000a0700720c */ /* 0x001fc60003f26070 */
[----:B------:R-:W-:Y:S01]  /*1ae0*/  IMAD.MOV.U32 R7, RZ, RZ, R3 ;  /* 0x000000ffff077224 */ /* 0x000fe200078e0003 */
[----:B------:R-:W-:Y:S01]  /*1af0*/  ISETP.GE.U32.AND P0, PT, R5, R10, PT ;  /* 0x0000000a0500720c */ /* 0x000fe20003f06070 */
[----:B------:R-:W-:Y:S01]  /*1b00*/  IMAD R5, R28, UR10, RZ ;  /* 0x0000000a1c057c24 */ /* 0x000fe2000f8e02ff */
[-C--:B------:R-:W-:Y:S02]  /*1b10*/  ISETP.GE.U32.AND.EX P1, PT, R6, R11.reuse, PT, P1 ;  /* 0x0000000b0600720c */ /* 0x080fe40003f26110 */
[----:B------:R-:W-:Y:S02]  /*1b20*/  MOV R6, R2 ;  /* 0x0000000200067202 */ /* 0x000fe40000000f00 */
[-C--:B------:R-:W-:Y:S01]  /*1b30*/  ISETP.GE.U32.AND P2, PT, R9, R10.reuse, PT ;  /* 0x0000000a0900720c */ /* 0x080fe20003f46070 */
[----:B------:R-:W-:Y:S01]  /*1b40*/  IMAD R9, R24, UR11, R5 ;  /* 0x0000000b18097c24 */ /* 0x000fe2000f8e0205 */
[----:B------:R-:W-:Y:S01]  /*1b50*/  ISETP.GE.U32.AND P3, PT, R2, R10, PT ;  /* 0x0000000a0200720c */ /* 0x000fe20003f66070 */
[----:B------:R-:W-:Y:S01]  /*1b60*/  IMAD.WIDE.U32 R6, R10, UR6, R6 ;  /* 0x000000060a067c25 */ /* 0x000fe2000f8e0006 */
[----:B------:R-:W-:-:S02]  /*1b70*/  ISETP.GE.U32.AND.EX P0, PT, R4, R11, PT, P0 ;  /* 0x0000000b0400720c */ /* 0x000fc40003f06100 */
[-C--:B------:R-:W-:Y:S01]  /*1b80*/  ISETP.GE.U32.AND.EX P2, PT, R8, R11.reuse, PT, P2 ;  /* 0x0000000b0800720c */ /* 0x080fe20003f46120 */
[----:B------:R-:W-:Y:S01]  /*1b90*/  IMAD R10, R10, UR15, RZ ;  /* 0x0000000f0a0a7c24 */ /* 0x000fe2000f8e02ff */
[----:B------:R-:W-:Y:S02]  /*1ba0*/  ISETP.GE.U32.AND.EX P3, PT, R3, R11, PT, P3 ;  /* 0x0000000b0300720c */ /* 0x000fe40003f66130 */
[----:B-1----:R-:W-:Y:S01]  /*1bb0*/  LEA R8, P4, R14, UR16, 0x2 ;  /* 0x000000100e087c11 */ /* 0x002fe2000f8810ff */
[----:B------:R-:W-:Y:S01]  /*1bc0*/  IMAD R5, R11, UR6, R10 ;  /* 0x000000060b057c24 */ /* 0x000fe2000f8e020a */
[----:B------:R-:W-:Y:S02]  /*1bd0*/  IADD3 R9, PT, PT, R9, R15, RZ ;  /* 0x0000000f09097210 */ /* 0x000fe40007ffe0ff */
[----:B------:R-:W-:Y:S01]  /*1be0*/  LEA R4, P5, R6, UR18, 0x2 ;  /* 0x0000001206047c11 */ /* 0x000fe2000f8a10ff */
[----:B------:R-:W-:Y:S01]  /*1bf0*/  IMAD.IADD R5, R7, 0x1, R5 ;  /* 0x0000000107057824 */ /* 0x000fe200078e0205 */
[----:B------:R-:W-:-:S04]  /*1c00*/  LEA.HI.X R9, R14, UR17, R9, 0x2, P4 ;  /* 0x000000110e097c11 */ /* 0x000fc8000a0f1409 */
[----:B------:R-:W-:Y:S01]  /*1c10*/  LEA.HI.X R5, R6, UR19, R5, 0x2, P5 ;  /* 0x0000001306057c11 */ /* 0x000fe2000a8f1405 */
[----:B------:R-:W2:Y:S04]  /*1c20*/  LDG.E R8, desc[UR12][R8.64] ;  /* 0x0000000c08087981 */ /* 0x000ea8000c1e1900 */
[----:B------:R-:W2:Y:S04]  /*1c30*/  @!P0 LDG.E R10, desc[UR12][R4.64+0x4] ;  /* 0x0000040c040a8981 */ /* 0x000ea8000c1e1900 */
[----:B------:R-:W3:Y:S04]  /*1c40*/  @!P1 LDG.E R12, desc[UR12][R4.64+0x8] ;  /* 0x0000080c040c9981 */ /* 0x000ee8000c1e1900 */
[----:B------:R-:W4:Y:S04]  /*1c50*/  @!P3 LDG.E R6, desc[UR12][R4.64] ;  /* 0x0000000c0406b981 */ /* 0x000f28000c1e1900 */
[----:B------:R-:W5:Y:S01]  /*1c60*/  @!P2 LDG.E R7, desc[UR12][R4.64+0xc] ;  /* 0x00000c0c0407a981 */ /* 0x000f62000c1e1900 */
[C---:B--2---:R-:W-:Y:S01]  /*1c70*/  @!P0 FFMA R21, R8.reuse, R10, R21 ;  /* 0x0000000a08158223 */ /* 0x044fe20000000015 */
[C---:B---3--:R-:W-:Y:S01]  /*1c80*/  @!P1 FFMA R29, R8.reuse, R12, R29 ;  /* 0x0000000c081d9223 */ /* 0x048fe2000000001d */
[C---:B----4-:R-:W-:Y:S01]  /*1c90*/  @!P3 FFMA R13, R8.reuse, R6, R13 ;  /* 0x00000006080db223 */ /* 0x050fe2000000000d */
[----:B-----5:R-:W-:-:S07]  /*1ca0*/  @!P2 FFMA R0, R8, R7, R0 ;  /* 0x000000070800a223 */ /* 0x020fce0000000000 */
.L_x_14:
[----:B------:R-:W0:Y:S01]  /*1cb0*/  LDCU.64 UR6, c[0x0][0x3b0] ;  /* 0x00007600ff0677ac */ /* 0x000e220008000a00 */
[C---:B------:R-:W-:Y:S02]  /*1cc0*/  IADD3 R4, P2, PT, R2.reuse, 0x1, RZ ;  /* 0x0000000102047810 */ /* 0x040fe40007f5e0ff */
[----:B------:R-:W-:Y:S01]  /*1cd0*/  IADD3 R5, P3, PT, R2, 0x2, RZ ;  /* 0x0000000202057810 */ /* 0x000fe20007f7e0ff */
[----:B------:R-:W1:Y:S01]  /*1ce0*/  LDCU.64 UR4, c[0x0][0x390] ;  /* 0x00007200ff0477ac */ /* 0x000e620008000a00 */
[----:B------:R-:W-:-:S03]  /*1cf0*/  IADD3.X R6, PT, PT, RZ, R3, RZ, P2, !PT ;  /* 0x00000003ff067210 */ /* 0x000fc600017fe4ff */
[--C-:B------:R-:W-:Y:S01]  /*1d00*/  IMAD.X R8, RZ, RZ, R3.reuse, P3 ;  /* 0x000000ffff087224 */ /* 0x100fe200018e0603 */
[----:B0-----:R-:W-:Y:S01]  /*1d10*/  ISETP.GE.U32.AND P0, PT, R4, UR6, PT ;  /* 0x0000000604007c0c */ /* 0x001fe2000bf06070 */
[----:B------:R-:W-:Y:S01]  /*1d20*/  IMAD R7, R28, UR6, RZ ;  /* 0x000000061c077c24 */ /* 0x000fe2000f8e02ff */
[----:B------:R-:W-:Y:S01]  /*1d30*/  ISETP.GE.U32.AND P1, PT, R5, UR6, PT ;  /* 0x0000000605007c0c */ /* 0x000fe2000bf26070 */
[----:B------:R-:W-:Y:S01]  /*1d40*/  IMAD.MOV.U32 R5, RZ, RZ, R3 ;  /* 0x000000ffff057224 */ /* 0x000fe200078e0003 */
[----:B------:R-:W-:Y:S01]  /*1d50*/  ISETP.GE.U32.AND.EX P0, PT, R6, UR7, PT, P0 ;  /* 0x0000000706007c0c */ /* 0x000fe2000bf06100 */
[----:B------:R-:W-:Y:S01]  /*1d60*/  IMAD R7, R24, UR7, R7 ;  /* 0x0000000718077c24 */ /* 0x000fe2000f8e0207 */
[----:B------:R-:W-:Y:S02]  /*1d70*/  IADD3 R6, P5, PT, R2, 0x3, RZ ;  /* 0x0000000302067810 */ /* 0x000fe40007fbe0ff */
[----:B------:R-:W-:Y:S02]  /*1d80*/  MOV R4, R2 ;  /* 0x0000000200047202 */ /* 0x000fe40000000f00 */
[----:B------:R-:W-:Y:S01]  /*1d90*/  ISETP.GE.U32.AND P3, PT, R6, UR6, PT ;  /* 0x0000000606007c0c */ /* 0x000fe2000bf66070 */
[----:B------:R-:W-:Y:S01]  /*1da0*/  IMAD.X R6, RZ, RZ, R3, P5 ;  /* 0x000000ffff067224 */ /* 0x000fe200028e0603 */
[----:B------:R-:W-:Y:S01]  /*1db0*/  ISETP.GE.U32.AND P2, PT, R2, UR6, PT ;  /* 0x0000000602007c0c */ /* 0x000fe2000bf46070 */
[----:B------:R-:W-:Y:S01]  /*1dc0*/  IMAD.WIDE.U32 R4, R24, UR6, R4 ;  /* 0x0000000618047c25 */ /* 0x000fe2000f8e0004 */
[----:B------:R-:W-:-:S02]  /*1dd0*/  ISETP.GE.U32.AND.EX P1, PT, R8, UR7, PT, P1 ;  /* 0x0000000708007c0c */ /* 0x000fc4000bf26110 */
[----:B------:R-:W-:Y:S02]  /*1de0*/  ISETP.GE.U32.AND.EX P2, PT, R3, UR7, PT, P2 ;  /* 0x0000000703007c0c */ /* 0x000fe4000bf46120 */
[----:B------:R-:W-:Y:S02]  /*1df0*/  ISETP.GE.U32.AND.EX P3, PT, R6, UR7, PT, P3 ;  /* 0x0000000706007c0c */ /* 0x000fe4000bf66130 */
[----:B-1----:R-:W-:Y:S02]  /*1e00*/  LEA R2, P4, R4, UR4, 0x2 ;  /* 0x0000000404027c11 */ /* 0x002fe4000f8810ff */
[----:B------:R-:W-:-:S04]  /*1e10*/  IADD3 R5, PT, PT, R5, R7, RZ ;  /* 0x0000000705057210 */ /* 0x000fc80007ffe0ff */
[----:B------:R-:W-:-:S05]  /*1e20*/  LEA.HI.X R3, R4, UR5, R5, 0x2, P4 ;  /* 0x0000000504037c11 */ /* 0x000fca000a0f1405 */
[----:B------:R0:W-:Y:S04]  /*1e30*/  @!P2 STG.E desc[UR12][R2.64], R13 ;  /* 0x0000000d0200a986 */ /* 0x0001e8000c10190c */
[----:B------:R0:W-:Y:S04]  /*1e40*/  @!P0 STG.E desc[UR12][R2.64+0x4], R21 ;  /* 0x0000041502008986 */ /* 0x0001e8000c10190c */
[----:B------:R0:W-:Y:S01]  /*1e50*/  @!P1 STG.E desc[UR12][R2.64+0x8], R29 ;  /* 0x0000081d02009986 */ /* 0x0001e2000c10190c */
[----:B------:R-:W-:Y:S05]  /*1e60*/  @P3 EXIT ;  /* 0x000000000000394d */ /* 0x000fea0003800000 */
[----:B------:R-:W-:Y:S01]  /*1e70*/  STG.E desc[UR12][R2.64+0xc], R0 ;  /* 0x00000c0002007986 */ /* 0x000fe2000c10190c */
[----:B------:R-:W-:Y:S05]  /*1e80*/  EXIT ;  /* 0x000000000000794d */ /* 0x000fea0003800000 */
        .weak           $__internal_0_$__cuda_sm20_div_u64
        .type           $__internal_0_$__cuda_sm20_div_u64,@function
        .size           $__internal_0_$__cuda_sm20_div_u64,($__internal_1_$__cuda_sm20_rem_u64 - $__internal_0_$__cuda_sm20_div_u64)
$__internal_0_$__cuda_sm20_div_u64:
[----:B------:R-:W-:Y:S01]  /*1e90*/  MOV R14, R8 ;  /* 0x00000008000e7202 */ /* 0x000fe20000000f00 */
[----:B------:R-:W-:-:S05]  /*1ea0*/  IMAD.MOV.U32 R15, RZ, RZ, R7 ;  /* 0x000000ffff0f7224 */ /* 0x000fca00078e0007 */
[----:B------:R-:W0:Y:S08]  /*1eb0*/  I2F.U64.RP R14, R14 ;  /* 0x0000000e000e7312 */ /* 0x000e300000309000 */
[----:B0-----:R-:W0:Y:S02]  /*1ec0*/  MUFU.RCP R10, R14 ;  /* 0x0000000e000a7308 */ /* 0x001e240000001000 */
[----:B0-----:R-:W-:-:S06]  /*1ed0*/  IADD3 R10, PT, PT, R10, 0x1ffffffe, RZ ;  /* 0x1ffffffe0a0a7810 */ /* 0x001fcc0007ffe0ff */
[----:B------:R-:W0:Y:S02]  /*1ee0*/  F2I.U64.TRUNC R10, R10 ;  /* 0x0000000a000a7311 */ /* 0x000e24000020d800 */
[----:B0-----:R-:W-:-:S04]  /*1ef0*/  IMAD.WIDE.U32 R12, R10, R8, RZ ;  /* 0x000000080a0c7225 */ /* 0x001fc800078e00ff */
[----:B------:R-:W-:Y:S01]  /*1f00*/  IMAD R13, R10, R7, R13 ;  /* 0x000000070a0d7224 */ /* 0x000fe200078e020d */
[----:B------:R-:W-:-:S03]  /*1f10*/  IADD3 R17, P0, PT, RZ, -R12, RZ ;  /* 0x8000000cff117210 */ /* 0x000fc60007f1e0ff */
[----:B------:R-:W-:Y:S02]  /*1f20*/  IMAD R13, R11, R8, R13 ;  /* 0x000000080b0d7224 */ /* 0x000fe400078e020d */
[----:B------:R-:W-:-:S04]  /*1f30*/  IMAD.HI.U32 R12, R10, R17, RZ ;  /* 0x000000110a0c7227 */ /* 0x000fc800078e00ff */
[----:B------:R-:W-:Y:S01]  /*1f40*/  IMAD.X R19, RZ, RZ, ~R13, P0 ;  /* 0x000000ffff137224 */ /* 0x000fe200000e0e0d */
[----:B------:R-:W-:-:S03]  /*1f50*/  MOV R13, R10 ;  /* 0x0000000a000d7202 */ /* 0x000fc60000000f00 */
[-C--:B------:R-:W-:Y:S02]  /*1f60*/  IMAD R15, R11, R19.reuse, RZ ;  /* 0x000000130b0f7224 */ /* 0x080fe400078e02ff */
[----:B------:R-:W-:-:S04]  /*1f70*/  IMAD.WIDE.U32 R12, P0, R10, R19, R12 ;  /* 0x000000130a0c7225 */ /* 0x000fc8000780000c */
[----:B------:R-:W-:-:S04]  /*1f80*/  IMAD.HI.U32 R19, R11, R19, RZ ;  /* 0x000000130b137227 */ /* 0x000fc800078e00ff */
[----:B------:R-:W-:-:S05]  /*1f90*/  IMAD.HI.U32 R12, P1, R11, R17, R12 ;  /* 0x000000110b0c7227 */ /* 0x000fca000782000c */
[----:B------:R-:W-:Y:S01]  /*1fa0*/  IADD3 R13, P2, PT, R15, R12, RZ ;  /* 0x0000000c0f0d7210 */ /* 0x000fe20007f5e0ff */
[----:B------:R-:W-:-:S04]  /*1fb0*/  IMAD.X R12, R19, 0x1, R11, P0 ;  /* 0x00000001130c7824 */ /* 0x000fc800000e060b */
[----:B------:R-:W-:Y:S01]  /*1fc0*/  IMAD.WIDE.U32 R10, R13, R8, RZ ;  /* 0x000000080d0a7225 */ /* 0x000fe200078e00ff */
[----:B------:R-:W-:-:S03]  /*1fd0*/  IADD3.X R15, PT, PT, RZ, RZ, R12, P2, P1 ;  /* 0x000000ffff0f7210 */ /* 0x000fc600017e240c */
[----:B------:R-:W-:Y:S01]  /*1fe0*/  IMAD R11, R13, R7, R11 ;  /* 0x000000070d0b7224 */ /* 0x000fe200078e020b */
[----:B------:R-:W-:-:S03]  /*1ff0*/  IADD3 R17, P0, PT, RZ, -R10, RZ ;  /* 0x8000000aff117210 */ /* 0x000fc60007f1e0ff */
[----:B------:R-:W-:Y:S02]  /*2000*/  IMAD R11, R15, R8, R11 ;  /* 0x000000080f0b7224 */ /* 0x000fe400078e020b */
[----:B------:R-:W-:-:S03]  /*2010*/  IMAD.HI.U32 R12, R13, R17, RZ ;  /* 0x000000110d0c7227 */ /* 0x000fc600078e00ff */
[----:B------:R-:W-:Y:S01]  /*2020*/  IADD3.X R10, PT, PT, RZ, ~R11, RZ, P0, !PT ;  /* 0x8000000bff0a7210 */ /* 0x000fe200007fe4ff */
[----:B------:R-:W-:-:S04]  /*2030*/  HFMA2 R11, -RZ, RZ, 0, 0 ;  /* 0x00000000ff0b7431 */ /* 0x000fc800000001ff */
[----:B------:R-:W-:-:S04]  /*2040*/  IMAD.WIDE.U32 R12, P0, R13, R10, R12 ;  /* 0x0000000a0d0c7225 */ /* 0x000fc8000780000c */
[C---:B------:R-:W-:Y:S02]  /*2050*/  IMAD R14, R15.reuse, R10, RZ ;  /* 0x0000000a0f0e7224 */ /* 0x040fe400078e02ff */
[----:B------:R-:W-:-:S04]  /*2060*/  IMAD.HI.U32 R13, P1, R15, R17, R12 ;  /* 0x000000110f0d7227 */ /* 0x000fc8000782000c */
[----:B------:R-:W-:Y:S01]  /*2070*/  IMAD.HI.U32 R10, R15, R10, RZ ;  /* 0x0000000a0f0a7227 */ /* 0x000fe200078e00ff */
[----:B------:R-:W-:-:S03]  /*2080*/  IADD3 R13, P2, PT, R14, R13, RZ ;  /* 0x0000000d0e0d7210 */ /* 0x000fc60007f5e0ff */
[----:B------:R-:W-:Y:S02]  /*2090*/  IMAD.X R15, R10, 0x1, R15, P0 ;  /* 0x000000010a0f7824 */ /* 0x000fe400000e060f */
[----:B------:R-:W-:-:S03]  /*20a0*/  IMAD.HI.U32 R10, R13, R9, RZ ;  /* 0x000000090d0a7227 */ /* 0x000fc600078e00ff */
[----:B------:R-:W-:Y:S01]  /*20b0*/  IADD3.X R15, PT, PT, RZ, RZ, R15, P2, P1 ;  /* 0x000000ffff0f7210 */ /* 0x000fe200017e240f */
[----:B------:R-:W-:-:S04]  /*20c0*/  IMAD.WIDE.U32 R10, R13, R0, R10 ;  /* 0x000000000d0a7225 */ /* 0x000fc800078e000a */
[C---:B------:R-:W-:Y:S02]  /*20d0*/  IMAD R13, R15.reuse, R0, RZ ;  /* 0x000000000f0d7224 */ /* 0x040fe400078e02ff */
[----:B------:R-:W-:-:S04]  /*20e0*/  IMAD.HI.U32 R10, P0, R15, R9, R10 ;  /* 0x000000090f0a7227 */ /* 0x000fc8000780000a */
[----:B------:R-:W-:Y:S01]  /*20f0*/  IMAD.HI.U32 R12, R15, R0, RZ ;  /* 0x000000000f0c7227 */ /* 0x000fe200078e00ff */
[----:B------:R-:W-:-:S03]  /*2100*/  IADD3 R13, P1, PT, R13, R10, RZ ;  /* 0x0000000a0d0d7210 */ /* 0x000fc60007f3e0ff */
[----:B------:R-:W-:Y:S02]  /*2110*/  IMAD.X R12, RZ, RZ, R12, P0 ;  /* 0x000000ffff0c7224 */ /* 0x000fe400000e060c */
[----:B------:R-:W-:-:S03]  /*2120*/  IMAD.WIDE.U32 R10, R13, R8, RZ ;  /* 0x000000080d0a7225 */ /* 0x000fc600078e00ff */
[----:B------:R-:W-:Y:S01]  /*2130*/  IADD3.X R15, PT, PT, RZ, R12, RZ, P1, !PT ;  /* 0x0000000cff0f7210 */ /* 0x000fe20000ffe4ff */
[----:B------:R-:W-:Y:S01]  /*2140*/  IMAD R11, R13, R7, R11 ;  /* 0x000000070d0b7224 */ /* 0x000fe200078e020b */
[----:B------:R-:W-:-:S03]  /*2150*/  IADD3 R17, P1, PT, -R10, R9, RZ ;  /* 0x000000090a117210 */ /* 0x000fc60007f3e1ff */
[-C--:B------:R-:W-:Y:S01]  /*2160*/  IMAD R11, R15, R8.reuse, R11 ;  /* 0x000000080f0b7224 */ /* 0x080fe200078e020b */
[----:B------:R-:W-:-:S03]  /*2170*/  ISETP.GE.U32.AND P0, PT, R17, R8, PT ;  /* 0x000000081100720c */ /* 0x000fc60003f06070 */
[----:B------:R-:W-:Y:S01]  /*2180*/  IMAD.X R14, R0, 0x1, ~R11, P1 ;  /* 0x00000001000e7824 */ /* 0x000fe200008e0e0b */
[----:B------:R-:W-:Y:S02]  /*2190*/  IADD3 R0, P2, PT, R13, 0x1, RZ ;  /* 0x000000010d007810 */ /* 0x000fe40007f5e0ff */
[----:B------:R-:W-:Y:S02]  /*21a0*/  IADD3 R9, P1, PT, -R8, R17, RZ ;  /* 0x0000001108097210 */ /* 0x000fe40007f3e1ff */
[----:B------:R-:W-:Y:S01]  /*21b0*/  ISETP.GE.U32.AND.EX P0, PT, R14, R7, PT, P0 ;  /* 0x000000070e00720c */ /* 0x000fe20003f06100 */
[----:B------:R-:W-:Y:S01]  /*21c0*/  IMAD.X R10, RZ, RZ, R15, P2 ;  /* 0x000000ffff0a7224 */ /* 0x000fe200010e060f */
[----:B------:R-:W-:Y:S02]  /*21d0*/  IADD3.X R12, PT, PT, ~R7, R14, RZ, P1, !PT ;  /* 0x0000000e070c7210 */ /* 0x000fe40000ffe5ff */
[----:B------:R-:W-:Y:S02]  /*21e0*/  SEL R9, R9, R17, P0 ;  /* 0x0000001109097207 */ /* 0x000fe40000000000 */
[----:B------:R-:W-:-:S02]  /*21f0*/  SEL R13, R0, R13, P0 ;  /* 0x0000000d000d7207 */ /* 0x000fc40000000000 */
[----:B------:R-:W-:Y:S02]  /*2200*/  SEL R12, R12, R14, P0 ;  /* 0x0000000e0c0c7207 */ /* 0x000fe40000000000 */
[----:B------:R-:W-:Y:S02]  /*2210*/  SEL R10, R10, R15, P0 ;  /* 0x0000000f0a0a7207 */ /* 0x000fe40000000000 */
[----:B------:R-:W-:Y:S02]  /*2220*/  ISETP.GE.U32.AND P0, PT, R9, R8, PT ;  /* 0x000000080900720c */ /* 0x000fe40003f06070 */
[----:B------:R-:W-:Y:S02]  /*2230*/  IADD3 R0, P2, PT, R13, 0x1, RZ ;  /* 0x000000010d007810 */ /* 0x000fe40007f5e0ff */
[----:B------:R-:W-:Y:S02]  /*2240*/  ISETP.NE.U32.AND P1, PT, R8, RZ, PT ;  /* 0x000000ff0800720c */ /* 0x000fe40003f25070 */
[----:B------:R-:W-:-:S02]  /*2250*/  ISETP.GE.U32.AND.EX P0, PT, R12, R7, PT, P0 ;  /* 0x000000070c00720c */ /* 0x000fc40003f06100 */
[-C--:B------:R-:W-:Y:S02]  /*2260*/  IADD3.X R9, PT, PT, RZ, R10.reuse, RZ, P2, !PT ;  /* 0x0000000aff097210 */ /* 0x080fe400017fe4ff */
[----:B------:R-:W-:Y:S01]  /*2270*/  ISETP.NE.AND.EX P1, PT, R7, RZ, PT, P1 ;  /* 0x000000ff0700720c */ /* 0x000fe20003f25310 */
[----:B------:R-:W-:Y:S01]  /*2280*/  IMAD.MOV.U32 R7, RZ, RZ, 0x0 ;  /* 0x00000000ff077424 */ /* 0x000fe200078e00ff */
[----:B------:R-:W-:Y:S02]  /*2290*/  SEL R8, R0, R13, P0 ;  /* 0x0000000d00087207 */ /* 0x000fe40000000000 */
[----:B------:R-:W-:Y:S02]  /*22a0*/  SEL R9, R9, R10, P0 ;  /* 0x0000000a09097207 */ /* 0x000fe40000000000 */
[----:B------:R-:W-:Y:S02]  /*22b0*/  SEL R8, R8, 0xffffffff, P1 ;  /* 0xffffffff08087807 */ /* 0x000fe40000800000 */
[----:B------:R-:W-:Y:S01]  /*22c0*/  SEL R9, R9, 0xffffffff, P1 ;  /* 0xffffffff09097807 */ /* 0x000fe20000800000 */
[----:B------:R-:W-:Y:S06]  /*22d0*/  RET.REL.NODEC R6 `(_Z22tensorMatrixMultKernelPKfS0_Pfmmmm) ;  /* 0xffffffdc06487950 */ /* 0x000fec0003c3ffff */
        .weak           $__internal_1_$__cuda_sm20_rem_u64
        .type           $__internal_1_$__cuda_sm20_rem_u64,@function
        .size           $__internal_1_$__cuda_sm20_rem_u64,(.L_x_20 - $__internal_1_$__cuda_sm20_rem_u64)
$__internal_1_$__cuda_sm20_rem_u64:
[----:B------:R-:W0:Y:S01]  /*22e0*/  LDCU.64 UR4, c[0x0][0x3a0] ;  /* 0x00007400ff0477ac */ /* 0x000e220008000a00 */
[----:B------:R-:W1:Y:S01]  /*22f0*/  LDC.64 R6, c[0x0][0x3a0] ;  /* 0x0000e800ff067b82 */ /* 0x000e620000000a00 */
[----:B0-----:R-:W0:Y:S08]  /*2300*/  I2F.U64.RP R9, UR4 ;  /* 0x0000000400097d12 */ /* 0x001e300008309000 */
[----:B0-----:R-:W0:Y:S02]  /*2310*/  MUFU.RCP R9, R9 ;  /* 0x0000000900097308 */ /* 0x001e240000001000 */
[----:B0-----:R-:W-:-:S06]  /*2320*/  IADD3 R12, PT, PT, R9, 0x1ffffffe, RZ ;  /* 0x1ffffffe090c7810 */ /* 0x001fcc0007ffe0ff */
[----:B------:R-:W1:Y:S02]  /*2330*/  F2I.U64.TRUNC R12, R12 ;  /* 0x0000000c000c7311 */ /* 0x000e64000020d800 */
[----:B-1----:R-:W-:-:S04]  /*2340*/  IMAD.WIDE.U32 R14, R12, R6, RZ ;  /* 0x000000060c0e7225 */ /* 0x002fc800078e00ff */
[C---:B------:R-:W-:Y:S01]  /*2350*/  IMAD R11, R12.reuse, R7, R15 ;  /* 0x000000070c0b7224 */ /* 0x040fe200078e020f */
[----:B------:R-:W-:Y:S02]  /*2360*/  IADD3 R17, P0, PT, RZ, -R14, RZ ;  /* 0x8000000eff117210 */ /* 0x000fe40007f1e0ff */
[----:B------:R-:W-:Y:S01]  /*2370*/  MOV R15, R12 ;  /* 0x0000000c000f7202 */ /* 0x000fe20000000f00 */
[----:B------:R-:W-:Y:S02]  /*2380*/  IMAD R11, R13, R6, R11 ;  /* 0x000000060d0b7224 */ /* 0x000fe400078e020b */
[----:B------:R-:W-:-:S04]  /*2390*/  IMAD.HI.U32 R14, R12, R17, RZ ;  /* 0x000000110c0e7227 */ /* 0x000fc800078e00ff */
[----:B------:R-:W-:-:S04]  /*23a0*/  IMAD.X R11, RZ, RZ, ~R11, P0 ;  /* 0x000000ffff0b7224 */ /* 0x000fc800000e0e0b */
[----:B------:R-:W-:-:S04]  /*23b0*/  IMAD.WIDE.U32 R14, P0, R12, R11, R14 ;  /* 0x0000000b0c0e7225 */ /* 0x000fc8000780000e */
[C---:B------:R-:W-:Y:S02]  /*23c0*/  IMAD R19, R13.reuse, R11, RZ ;  /* 0x0000000b0d137224 */ /* 0x040fe400078e02ff */
[----:B------:R-:W-:-:S04]  /*23d0*/  IMAD.HI.U32 R14, P1, R13, R17, R14 ;  /* 0x000000110d0e7227 */ /* 0x000fc8000782000e */
[----:B------:R-:W-:Y:S01]  /*23e0*/  IMAD.HI.U32 R9, R13, R11, RZ ;  /* 0x0000000b0d097227 */ /* 0x000fe200078e00ff */
[----:B------:R-:W-:-:S03]  /*23f0*/  IADD3 R15, P2, PT, R19, R14, RZ ;  /* 0x0000000e130f7210 */ /* 0x000fc60007f5e0ff */
[----:B------:R-:W-:Y:S02]  /*2400*/  IMAD.X R9, R9, 0x1, R13, P0 ;  /* 0x0000000109097824 */ /* 0x000fe400000e060d */
[----:B------:R-:W-:-:S03]  /*2410*/  IMAD.WIDE.U32 R12, R15, R6, RZ ;  /* 0x000000060f0c7225 */ /* 0x000fc600078e00ff */
[----:B------:R-:W-:Y:S01]  /*2420*/  IADD3.X R9, PT, PT, RZ, RZ, R9, P2, P1 ;  /* 0x000000ffff097210 */ /* 0x000fe200017e2409 */
[----:B------:R-:W-:Y:S01]  /*2430*/  IMAD R11, R15, R7, R13 ;  /* 0x000000070f0b7224 */ /* 0x000fe200078e020d */
[----:B------:R-:W-:-:S03]  /*2440*/  IADD3 R13, P0, PT, RZ, -R12, RZ ;  /* 0x8000000cff0d7210 */ /* 0x000fc60007f1e0ff */
[----:B------:R-:W-:Y:S02]  /*2450*/  IMAD R11, R9, R6, R11 ;  /* 0x00000006090b7224 */ /* 0x000fe400078e020b */
[----:B------:R-:W-:-:S03]  /*2460*/  IMAD.HI.U32 R14, R15, R13, RZ ;  /* 0x0000000d0f0e7227 */ /* 0x000fc600078e00ff */
[----:B------:R-:W-:-:S05]  /*2470*/  IADD3.X R12, PT, PT, RZ, ~R11, RZ, P0, !PT ;  /* 0x8000000bff0c7210 */ /* 0x000fca00007fe4ff */
[----:B------:R-:W-:-:S04]  /*2480*/  IMAD.WIDE.U32 R14, P0, R15, R12, R14 ;  /* 0x0000000c0f0e7225 */ /* 0x000fc8000780000e */
[C---:B------:R-:W-:Y:S02]  /*2490*/  IMAD R16, R9.reuse, R12, RZ ;  /* 0x0000000c09107224 */ /* 0x040fe400078e02ff */
[----:B------:R-:W-:-:S04]  /*24a0*/  IMAD.HI.U32 R11, P1, R9, R13, R14 ;  /* 0x0000000d090b7227 */ /* 0x000fc8000782000e */
[----:B------:R-:W-:Y:S02]  /*24b0*/  HFMA2 R13, -RZ, RZ, 0, 0 ;  /* 0x00000000ff0d7431 */ /* 0x000fe400000001ff */
        /* <DEDUP_REMOVED lines=16> */
[-C--:B------:R-:W-:Y:S02]  /*25c0*/  ISETP.GE.U32.AND P0, PT, R13, R6.reuse, PT ;  /* 0x000000060d00720c */ /* 0x080fe40003f06070 */
[----:B------:R-:W-:Y:S01]  /*25d0*/  MOV R11, 0x0 ;  /* 0x00000000000b7802 */ /* 0x000fe20000000f00 */
[----:B------:R-:W-:Y:S01]  /*25e0*/  IMAD.X R8, R5, 0x1, ~R8, P1 ;  /* 0x0000000105087824 */ /* 0x000fe200008e0e08 */
[----:B------:R-:W-:-:S04]  /*25f0*/  IADD3 R9, P1, PT, R13, -R6, RZ ;  /* 0x800000060d097210 */ /* 0x000fc80007f3e0ff */
[CC--:B------:R-:W-:Y:S02]  /*2600*/  ISETP.GE.U32.AND.EX P0, PT, R8.reuse, R7.reuse, PT, P0 ;  /* 0x000000070800720c */ /* 0x0c0fe40003f06100 */
[----:B------:R-:W-:Y:S02]  /*2610*/  IADD3.X R12, PT, PT, R8, ~R7, RZ, P1, !PT ;  /* 0x80000007080c7210 */ /* 0x000fe40000ffe4ff */
[----:B------:R-:W-:Y:S02]  /*2620*/  SEL R9, R9, R13, P0 ;  /* 0x0000000d09097207 */ /* 0x000fe40000000000 */
[----:B------:R-:W-:Y:S02]  /*2630*/  SEL R12, R12, R8, P0 ;  /* 0x000000080c0c7207 */ /* 0x000fe40000000000 */
[CC--:B------:R-:W-:Y:S02]  /*2640*/  IADD3 R5, P2, PT, R9.reuse, -R6.reuse, RZ ;  /* 0x8000000609057210 */ /* 0x0c0fe40007f5e0ff */
[----:B------:R-:W-:-:S02]  /*2650*/  ISETP.GE.U32.AND P0, PT, R9, R6, PT ;  /* 0x000000060900720c */ /* 0x000fc40003f06070 */
[----:B------:R-:W-:Y:S01]  /*2660*/  ISETP.NE.U32.AND P1, PT, R6, RZ, PT ;  /* 0x000000ff0600720c */ /* 0x000fe20003f25070 */
[C---:B------:R-:W-:Y:S01]  /*2670*/  IMAD.X R8, R12.reuse, 0x1, ~R7, P2 ;  /* 0x000000010c087824 */ /* 0x040fe200010e0e07 */
[----:B------:R-:W-:Y:S02]  /*2680*/  ISETP.GE.U32.AND.EX P0, PT, R12, R7, PT, P0 ;  /* 0x000000070c00720c */ /* 0x000fe40003f06100 */
[----:B------:R-:W-:Y:S02]  /*2690*/  ISETP.NE.AND.EX P1, PT, R7, RZ, PT, P1 ;  /* 0x000000ff0700720c */ /* 0x000fe40003f25310 */
[----:B------:R-:W-:Y:S02]  /*26a0*/  SEL R6, R5, R9, P0 ;  /* 0x0000000905067207 */ /* 0x000fe40000000000 */
[----:B------:R-:W-:Y:S02]  /*26b0*/  SEL R7, R8, R12, P0 ;  /* 0x0000000c08077207 */ /* 0x000fe40000000000 */
[----:B------:R-:W-:-:S02]  /*26c0*/  SEL R6, R6, 0xffffffff, P1 ;  /* 0xffffffff06067807 */ /* 0x000fc40000800000 */
[----:B------:R-:W-:Y:S01]  /*26d0*/  SEL R7, R7, 0xffffffff, P1 ;  /* 0xffffffff07077807 */ /* 0x000fe20000800000 */
[----:B------:R-:W-:Y:S06]  /*26e0*/  RET.REL.NODEC R10 `(_Z22tensorMatrixMultKernelPKfS0_Pfmmmm) ;  /* 0xffffffd80a447950 */ /* 0x000fec0003c3ffff */
.L_x_18:
[----:B------:R-:W-:-:S00]  /*26f0*/  BRA `(.L_x_18) ;  /* 0xfffffffc00fc7947 */ /* 0x000fc0000383ffff */
[----:B------:R-:W-:-:S00]  /*2700*/  NOP ;  /* 0x0000000000007918 */ /* 0x000fc00000000000 */
[----:B------:R-:W-:-:S00]  /*2710*/  NOP ;  /* 0x0000000000007918 */ /* 0x000fc00000000000 */
[----:B------:R-:W-:-:S00]  /*2720*/  NOP ;  /* 0x0000000000007918 */ /* 0x000fc00000000000 */
[----:B------:R-:W-:-:S00]  /*2730*/  NOP ;  /* 0x0000000000007918 */ /* 0x000fc00000000000 */
[----:B------:R-:W-:-:S00]  /*2740*/  NOP ;  /* 0x0000000000007918 */ /* 0x000fc00000000000 */
[----:B------:R-:W-:-:S00]  /*2750*/  NOP ;  /* 0x0000000000007918 */ /* 0x000fc00000000000 */
[----:B------:R-:W-:-:S00]  /*2760*/  NOP ;  /* 0x0000000000007918 */ /* 0x000fc00000000000 */
[----:B------:R-:W-:-:S00]  /*2770*/  NOP ;  /* 0x0000000000007918 */ /* 0x000fc00000000000 */
.L_x_20:


//--------------------- .nv.shared.reserved.0     --------------------------
	.section	.nv.shared.reserved.0,"aw",@nobits
	.weak		__nv_reservedSMEM_offset_0_alias
	.size		__nv_reservedSMEM_offset_0_alias, 0, 64
	.other		__nv_reservedSMEM_offset_0_alias,@"STO_CUDA_RESERVED_SHARED STV_DEFAULT"
__nv_reservedSMEM_offset_0_alias:
	.zero		0
	.zero		64


//--------------------- .nv.constant0._Z22tensorMatrixMultKernelPKfS0_Pfmmmm --------------------------
	.section	.nv.constant0._Z22tensorMatrixMultKernelPKfS0_Pfmmmm,"a",@progbits
	.sectionflags	@""
	.align	4
.nv.constant0._Z22tensorMatrixMultKernelPKfS0_Pfmmmm:
	.zero		952


//--------------------- SYMBOLS --------------------------

	.type		.nv.reservedSmem.offset0,@object
	.size		.nv.reservedSmem.offset0,0x4
